	.target	sm_100a

	.elftype	@"ET_EXEC"


//--------------------- .note.nv.tkinfo           --------------------------
	.section	.note.nv.tkinfo,"",@"SHT_NOTE"
	.sectionflags	@"SHF_NOTE_NV_TKINFO"
	.tkinfo
        /*0018*/ 	.word	0x00000002
        /*0030*/ 	.string	""
        /*0030*/ 	.string	"ptxas"
        /*0030*/ 	.string	"Cuda compilation tools, release 13.0, V13.0.88"
        /*0030*/ 	.string	"Build cuda_13.0.r13.0/compiler.36424714_0"
        /*0030*/ 	.string	"-arch sm_100a -m 64 "



//--------------------- .note.nv.cuinfo           --------------------------
	.section	.note.nv.cuinfo,"",@"SHT_NOTE"
	.sectionflags	@"SHF_NOTE_NV_CUINFO"
        /*0018*/ 	.short	0x0002
        /*001a*/ 	.short	0x0064
        /*001c*/ 	.short	0x0082
	.zero		2


//--------------------- .nv.info                  --------------------------
	.section	.nv.info,"",@"SHT_CUDA_INFO"
	.align	4


	//----- nvinfo : EIATTR_REGCOUNT
	.align		4
        /*0000*/ 	.byte	0x04, 0x2f
        /*0002*/ 	.short	(.L_19 - .L_18)
	.align		4
.L_18:
        /*0004*/ 	.word	index@(_ZN7cutlass13device_kernelINS_4gemm6kernel13GemmUniversalIN4cute5tupleIJiiiiEEENS1_10collective13CollectiveMmaINS1_35MainloopSm100TmaUmmaWarpSpecializedILi3ELi2ELi4ENS5_IJNS4_1CILi1EEESB_SB_EEEEENS5_IJNSA_ILi128EEESE_SE_EEENS_6half_tENS5_IJlSB_lEEESG_SH_NS4_8TiledMMAINS4_8MMA_AtomIJNS4_20SM100_MMA_F16BF16_SSISG_SG_fLi128ELi128ELNS4_4UMMA5MajorE0ELSM_0ELNSL_7ScaleInE0ELSN_0EEEEEENS4_6LayoutISC_NS5_IJNSA_ILi0EEESR_SR_EEEEENS5_IJNS4_10UnderscoreESU_SU_EEEEENS4_13SM90_TMA_LOADENS4_14ComposedLayoutINS4_7SwizzleILi3ELi4ELi3EEENS4_18smem_ptr_flag_bitsILi16EEENSQ_INS5_IJNSA_ILi8EEENSA_ILi64EEEEEENS5_IJS14_SB_EEEEEEEvNS4_8identityESX_S18_vS19_EENS_8epilogue10collective18CollectiveEpilogueINS1B_23Sm100TmaWarpSpecializedILi4ELi2ELi32ELb1ELb0EEEJSF_NS5_IJNSQ_ISE_SB_EENSQ_INSA_ILi32EEESB_EEEEESG_SH_SG_SH_NS1B_6fusion15FusionCallbacksIS1F_NS1K_17LinearCombinationISG_fSG_fLNS_15FloatRoundStyleE2EEESF_S1J_JEEENS4_5SM1004TMEM4LOAD26SM100_TMEM_LOAD_32dp32b32xESX_NSY_INSZ_ILi2ELi4ELi3EEES12_NSQ_INS5_IJS13_S1H_EEENS5_IJS1H_SB_EEEEEEENS4_39AutoVectorizingCopyWithAssumedAlignmentILi128EEENS4_14SM90_TMA_STOREES1Y_S20_S20_EEEvvEEEEvNT_6ParamsE)
        /*0008*/ 	.word	0x0000006e


	//----- nvinfo : EIATTR_FRAME_SIZE
	.align		4
.L_19:
        /*000c*/ 	.byte	0x04, 0x11
        /*000e*/ 	.short	(.L_21 - .L_20)
	.align		4
.L_20:
        /*0010*/ 	.word	index@($__internal_2_$__cuda_sm10x_tcgen05_guardrail_trap_unallocated_columns_being_dealloced)
        /*0014*/ 	.word	0x00000000


	//----- nvinfo : EIATTR_FRAME_SIZE
	.align		4
.L_21:
        /*0018*/ 	.byte	0x04, 0x11
        /*001a*/ 	.short	(.L_23 - .L_22)
	.align		4
.L_22:
        /*001c*/ 	.word	index@($__internal_1_$__cuda_sm10x_tcgen05_guardrail_trap_phase_invalid_during_alloc)
        /*0020*/ 	.word	0x00000000


	//----- nvinfo : EIATTR_FRAME_SIZE
	.align		4
.L_23:
        /*0024*/ 	.byte	0x04, 0x11
        /*0026*/ 	.short	(.L_25 - .L_24)
	.align		4
.L_24:
        /*0028*/ 	.word	index@($__internal_0_$__cuda_sm10x_tcgen05_guardrail_trap_col_being_dealloced_not_returned_by_alloc)
        /*002c*/ 	.word	0x00000000


	//----- nvinfo : EIATTR_FRAME_SIZE
	.align		4
.L_25:
        /*0030*/ 	.byte	0x04, 0x11
        /*0032*/ 	.short	(.L_27 - .L_26)
	.align		4
.L_26:
        /*0034*/ 	.word	index@(_ZN7cutlass13device_kernelINS_4gemm6kernel13GemmUniversalIN4cute5tupleIJiiiiEEENS1_10collective13CollectiveMmaINS1_35MainloopSm100TmaUmmaWarpSpecializedILi3ELi2ELi4ENS5_IJNS4_1CILi1EEESB_SB_EEEEENS5_IJNSA_ILi128EEESE_SE_EEENS_6half_tENS5_IJlSB_lEEESG_SH_NS4_8TiledMMAINS4_8MMA_AtomIJNS4_20SM100_MMA_F16BF16_SSISG_SG_fLi128ELi128ELNS4_4UMMA5MajorE0ELSM_0ELNSL_7ScaleInE0ELSN_0EEEEEENS4_6LayoutISC_NS5_IJNSA_ILi0EEESR_SR_EEEEENS5_IJNS4_10UnderscoreESU_SU_EEEEENS4_13SM90_TMA_LOADENS4_14ComposedLayoutINS4_7SwizzleILi3ELi4ELi3EEENS4_18smem_ptr_flag_bitsILi16EEENSQ_INS5_IJNSA_ILi8EEENSA_ILi64EEEEEENS5_IJS14_SB_EEEEEEEvNS4_8identityESX_S18_vS19_EENS_8epilogue10collective18CollectiveEpilogueINS1B_23Sm100TmaWarpSpecializedILi4ELi2ELi32ELb1ELb0EEEJSF_NS5_IJNSQ_ISE_SB_EENSQ_INSA_ILi32EEESB_EEEEESG_SH_SG_SH_NS1B_6fusion15FusionCallbacksIS1F_NS1K_17LinearCombinationISG_fSG_fLNS_15FloatRoundStyleE2EEESF_S1J_JEEENS4_5SM1004TMEM4LOAD26SM100_TMEM_LOAD_32dp32b32xESX_NSY_INSZ_ILi2ELi4ELi3EEES12_NSQ_INS5_IJS13_S1H_EEENS5_IJS1H_SB_EEEEEEENS4_39AutoVectorizingCopyWithAssumedAlignmentILi128EEENS4_14SM90_TMA_STOREES1Y_S20_S20_EEEvvEEEEvNT_6ParamsE)
        /*0038*/ 	.word	0x00000000


	//----- nvinfo : EIATTR_MIN_STACK_SIZE
	.align		4
.L_27:
        /*003c*/ 	.byte	0x04, 0x12
        /*003e*/ 	.short	(.L_29 - .L_28)
	.align		4
.L_28:
        /*0040*/ 	.word	index@(_ZN7cutlass13device_kernelINS_4gemm6kernel13GemmUniversalIN4cute5tupleIJiiiiEEENS1_10collective13CollectiveMmaINS1_35MainloopSm100TmaUmmaWarpSpecializedILi3ELi2ELi4ENS5_IJNS4_1CILi1EEESB_SB_EEEEENS5_IJNSA_ILi128EEESE_SE_EEENS_6half_tENS5_IJlSB_lEEESG_SH_NS4_8TiledMMAINS4_8MMA_AtomIJNS4_20SM100_MMA_F16BF16_SSISG_SG_fLi128ELi128ELNS4_4UMMA5MajorE0ELSM_0ELNSL_7ScaleInE0ELSN_0EEEEEENS4_6LayoutISC_NS5_IJNSA_ILi0EEESR_SR_EEEEENS5_IJNS4_10UnderscoreESU_SU_EEEEENS4_13SM90_TMA_LOADENS4_14ComposedLayoutINS4_7SwizzleILi3ELi4ELi3EEENS4_18smem_ptr_flag_bitsILi16EEENSQ_INS5_IJNSA_ILi8EEENSA_ILi64EEEEEENS5_IJS14_SB_EEEEEEEvNS4_8identityESX_S18_vS19_EENS_8epilogue10collective18CollectiveEpilogueINS1B_23Sm100TmaWarpSpecializedILi4ELi2ELi32ELb1ELb0EEEJSF_NS5_IJNSQ_ISE_SB_EENSQ_INSA_ILi32EEESB_EEEEESG_SH_SG_SH_NS1B_6fusion15FusionCallbacksIS1F_NS1K_17LinearCombinationISG_fSG_fLNS_15FloatRoundStyleE2EEESF_S1J_JEEENS4_5SM1004TMEM4LOAD26SM100_TMEM_LOAD_32dp32b32xESX_NSY_INSZ_ILi2ELi4ELi3EEES12_NSQ_INS5_IJS13_S1H_EEENS5_IJS1H_SB_EEEEEEENS4_39AutoVectorizingCopyWithAssumedAlignmentILi128EEENS4_14SM90_TMA_STOREES1Y_S20_S20_EEEvvEEEEvNT_6ParamsE)
        /*0044*/ 	.word	0x00000000
.L_29:


//--------------------- .nv.compat                --------------------------
	.section	.nv.compat,"",@"SHT_CUDA_COMPAT_INFO"
	.align	4
        /*0000*/ 	.byte	0x02, 0x09, 0x01, 0x00, 0x02, 0x02, 0x02, 0x00, 0x02, 0x05, 0x05, 0x00, 0x03, 0x07, 0x01, 0x01
        /*0010*/ 	.byte	0x02, 0x03, 0x01, 0x00, 0x02, 0x06, 0x01, 0x00, 0x04, 0x0b, 0x08, 0x00, 0x09, 0x00, 0x00, 0x00
        /*0020*/ 	.byte	0x00, 0x00, 0x00, 0x00


//--------------------- .nv.info._ZN7cutlass13device_kernelINS_4gemm6kernel13GemmUniversalIN4cute5tupleIJiiiiEEENS1_10collective13CollectiveMmaINS1_35MainloopSm100TmaUmmaWarpSpecializedILi3ELi2ELi4ENS5_IJNS4_1CILi1EEESB_SB_EEEEENS5_IJNSA_ILi128EEESE_SE_EEENS_6half_tENS5_IJlSB_lEEESG_SH_NS4_8TiledMMAINS4_8MMA_AtomIJNS4_20SM100_MMA_F16BF16_SSISG_SG_fLi128ELi128ELNS4_4UMMA5MajorE0ELSM_0ELNSL_7ScaleInE0ELSN_0EEEEEENS4_6LayoutISC_NS5_IJNSA_ILi0EEESR_SR_EEEEENS5_IJNS4_10UnderscoreESU_SU_EEEEENS4_13SM90_TMA_LOADENS4_14ComposedLayoutINS4_7SwizzleILi3ELi4ELi3EEENS4_18smem_ptr_flag_bitsILi16EEENSQ_INS5_IJNSA_ILi8EEENSA_ILi64EEEEEENS5_IJS14_SB_EEEEEEEvNS4_8identityESX_S18_vS19_EENS_8epilogue10collective18CollectiveEpilogueINS1B_23Sm100TmaWarpSpecializedILi4ELi2ELi32ELb1ELb0EEEJSF_NS5_IJNSQ_ISE_SB_EENSQ_INSA_ILi32EEESB_EEEEESG_SH_SG_SH_NS1B_6fusion15FusionCallbacksIS1F_NS1K_17LinearCombinationISG_fSG_fLNS_15FloatRoundStyleE2EEESF_S1J_JEEENS4_5SM1004TMEM4LOAD26SM100_TMEM_LOAD_32dp32b32xESX_NSY_INSZ_ILi2ELi4ELi3EEES12_NSQ_INS5_IJS13_S1H_EEENS5_IJS1H_SB_EEEEEEENS4_39AutoVectorizingCopyWithAssumedAlignmentILi128EEENS4_14SM90_TMA_STOREES1Y_S20_S20_EEEvvEEEEvNT_6ParamsE --------------------------
	.section	.nv.info._ZN7cutlass13device_kernelINS_4gemm6kernel13GemmUniversalIN4cute5tupleIJiiiiEEENS1_10collective13CollectiveMmaINS1_35MainloopSm100TmaUmmaWarpSpecializedILi3ELi2ELi4ENS5_IJNS4_1CILi1EEESB_SB_EEEEENS5_IJNSA_ILi128EEESE_SE_EEENS_6half_tENS5_IJlSB_lEEESG_SH_NS4_8TiledMMAINS4_8MMA_AtomIJNS4_20SM100_MMA_F16BF16_SSISG_SG_fLi128ELi128ELNS4_4UMMA5MajorE0ELSM_0ELNSL_7ScaleInE0ELSN_0EEEEEENS4_6LayoutISC_NS5_IJNSA_ILi0EEESR_SR_EEEEENS5_IJNS4_10UnderscoreESU_SU_EEEEENS4_13SM90_TMA_LOADENS4_14ComposedLayoutINS4_7SwizzleILi3ELi4ELi3EEENS4_18smem_ptr_flag_bitsILi16EEENSQ_INS5_IJNSA_ILi8EEENSA_ILi64EEEEEENS5_IJS14_SB_EEEEEEEvNS4_8identityESX_S18_vS19_EENS_8epilogue10collective18CollectiveEpilogueINS1B_23Sm100TmaWarpSpecializedILi4ELi2ELi32ELb1ELb0EEEJSF_NS5_IJNSQ_ISE_SB_EENSQ_INSA_ILi32EEESB_EEEEESG_SH_SG_SH_NS1B_6fusion15FusionCallbacksIS1F_NS1K_17LinearCombinationISG_fSG_fLNS_15FloatRoundStyleE2EEESF_S1J_JEEENS4_5SM1004TMEM4LOAD26SM100_TMEM_LOAD_32dp32b32xESX_NSY_INSZ_ILi2ELi4ELi3EEES12_NSQ_INS5_IJS13_S1H_EEENS5_IJS1H_SB_EEEEEEENS4_39AutoVectorizingCopyWithAssumedAlignmentILi128EEENS4_14SM90_TMA_STOREES1Y_S20_S20_EEEvvEEEEvNT_6ParamsE,"",@"SHT_CUDA_INFO"
	.sectionflags	@""
	.align	4


	//----- nvinfo : EIATTR_CUDA_API_VERSION
	.align		4
        /*0000*/ 	.byte	0x04, 0x37
        /*0002*/ 	.short	(.L_31 - .L_30)
.L_30:
        /*0004*/ 	.word	0x00000082


	//----- nvinfo : EIATTR_KPARAM_INFO
	.align		4
.L_31:
        /*0008*/ 	.byte	0x04, 0x17
        /*000a*/ 	.short	(.L_33 - .L_32)
.L_32:
        /*000c*/ 	.word	0x00000000
        /*0010*/ 	.short	0x0000
        /*0012*/ 	.short	0x0000
        /*0014*/ 	.byte	0x00, 0xf0, 0x01, 0x20


	//----- nvinfo : EIATTR_AT_ENTRY_FRAGMENTS
	.align		4
.L_33:
        /*0018*/ 	.byte	0x04, 0x4f
        /*001a*/ 	.short	(.L_35 - .L_34)


	//   ....[0]....
.L_34:
        /*001c*/ 	.word	0x00000006


	//----- nvinfo : EIATTR_RESERVED_SMEM_USED
	.align		4
.L_35:
        /*0020*/ 	.byte	0x01, 0x41
	.zero		2


	//----- nvinfo : EIATTR_SPARSE_MMA_MASK
	.align		4
        /*0024*/ 	.byte	0x03, 0x50
        /*0026*/ 	.short	0x0000


	//----- nvinfo : EIATTR_TCGEN05_1CTA_USED
	.align		4
        /*0028*/ 	.byte	0x01, 0x51
	.zero		2


	//----- nvinfo : EIATTR_MAXREG_COUNT
	.align		4
        /*002c*/ 	.byte	0x03, 0x1b
        /*002e*/ 	.short	0x00ff


	//----- nvinfo : EIATTR_NUM_BARRIERS
	.align		4
        /*0030*/ 	.byte	0x02, 0x4c
        /*0032*/ 	.byte	0x07
	.zero		1


	//----- nvinfo : EIATTR_EXTERNS
	.align		4
        /*0034*/ 	.byte	0x04, 0x0f
        /*0036*/ 	.short	(.L_37 - .L_36)


	//   ....[0]....
	.align		4
.L_36:
        /*0038*/ 	.word	index@(__assertfail)


	//----- nvinfo : EIATTR_MERCURY_ISA_VERSION
	.align		4
.L_37:
        /*003c*/ 	.byte	0x03, 0x5f
        /*003e*/ 	.short	0x0101


	//----- nvinfo : EIATTR_INT_WARP_WIDE_INSTR_OFFSETS
	.align		4
        /*0040*/ 	.byte	0x04, 0x31
        /*0042*/ 	.short	(.L_39 - .L_38)


	//   ....[0]....
.L_38:
        /*0044*/ 	.word	0x00001f00


	//   ....[1]....
        /*0048*/ 	.word	0x00003a70


	//   ....[2]....
        /*004c*/ 	.word	0x00003aa0


	//   ....[3]....
        /*0050*/ 	.word	0x00003af0


	//   ....[4]....
        /*0054*/ 	.word	0x00004410


	//   ....[5]....
        /*0058*/ 	.word	0x00004470


	//   ....[6]....
        /*005c*/ 	.word	0x00004550


	//   ....[7]....
        /*0060*/ 	.word	0x000045c0


	//   ....[8]....
        /*0064*/ 	.word	0x000046d0


	//   ....[9]....
        /*0068*/ 	.word	0x00004760


	//   ....[10]....
        /*006c*/ 	.word	0x00004930


	//   ....[11]....
        /*0070*/ 	.word	0x00004a90


	//----- nvinfo : EIATTR_COOP_GROUP_MASK_REGIDS
	.align		4
.L_39:
        /*0074*/ 	.byte	0x04, 0x29
        /*0076*/ 	.short	(.L_41 - .L_40)


	//   ....[0]....
.L_40:
        /*0078*/ 	.word	0xffffffff


	//   ....[1]....
        /*007c*/ 	.word	0xffffffff


	//   ....[2]....
        /*0080*/ 	.word	0xffffffff


	//   ....[3]....
        /*0084*/ 	.word	0xffffffff


	//   ....[4]....
        /*0088*/ 	.word	0xffffffff


	//   ....[5]....
        /*008c*/ 	.word	0xffffffff


	//   ....[6]....
        /*0090*/ 	.word	0xffffffff


	//   ....[7]....
        /*0094*/ 	.word	0xffffffff


	//   ....[8]....
        /*0098*/ 	.word	0xffffffff


	//   ....[9]....
        /*009c*/ 	.word	0xffffffff


	//   ....[10]....
        /*00a0*/ 	.word	0xffffffff


	//   ....[11]....
        /*00a4*/ 	.word	0xffffffff


	//   ....[12]....
        /*00a8*/ 	.word	0xffffffff


	//----- nvinfo : EIATTR_COOP_GROUP_INSTR_OFFSETS
	.align		4
.L_41:
        /*00ac*/ 	.byte	0x04, 0x28
        /*00ae*/ 	.short	(.L_43 - .L_42)


	//   ....[0]....
.L_42:
        /*00b0*/ 	.word	0x00000090


	//   ....[1]....
        /*00b4*/ 	.word	0x000004d0


	//   ....[2]....
        /*00b8*/ 	.word	0x00000620


	//   ....[3]....
        /*00bc*/ 	.word	0x000007c0


	//   ....[4]....
        /*00c0*/ 	.word	0x000008c0


	//   ....[5]....
        /*00c4*/ 	.word	0x00000a30


	//   ....[6]....
        /*00c8*/ 	.word	0x00000bd0


	//   ....[7]....
        /*00cc*/ 	.word	0x00001de0


	//   ....[8]....
        /*00d0*/ 	.word	0x00002b30


	//   ....[9]....
        /*00d4*/ 	.word	0x00002d40


	//   ....[10]....
        /*00d8*/ 	.word	0x00002d70


	//   ....[11]....
        /*00dc*/ 	.word	0x00003960


	//   ....[12]....
        /*00e0*/ 	.word	0x00003b90


	//----- nvinfo : EIATTR_VRC_CTA_INIT_COUNT
	.align		4
.L_43:
        /*00e4*/ 	.byte	0x02, 0x4a
        /*00e6*/ 	.byte	0x80
	.zero		1


	//----- nvinfo : EIATTR_SYSCALL_OFFSETS
	.align		4
        /*00e8*/ 	.byte	0x04, 0x46
        /*00ea*/ 	.short	(.L_45 - .L_44)


	//   ....[0]....
.L_44:
        /*00ec*/ 	.word	0x00005510


	//   ....[1]....
        /*00f0*/ 	.word	0x00005600


	//   ....[2]....
        /*00f4*/ 	.word	0x00005d70


	//   ....[3]....
        /*00f8*/ 	.word	0x000069f0


	//   ....[4]....
        /*00fc*/ 	.word	0x00007640


	//   ....[5]....
        /*0100*/ 	.word	0x00008290


	//----- nvinfo : EIATTR_MBARRIER_INSTR_OFFSETS
	.align		4
.L_45:
        /*0104*/ 	.byte	0x04, 0x39
        /*0106*/ 	.short	(.L_47 - .L_46)


	//   ....[0]....
.L_46:
        /*0108*/ 	.word	0x000005b0
        /*010c*/ 	.word	0x000000ff
        /*0110*/ 	.word	0x00000000
        /*0114*/ 	.short	0x0100
        /*0116*/ 	.byte	0x05
	.zero		1


	//   ....[1]....
        /*0118*/ 	.word	0x000005c0
        /*011c*/ 	.word	0x000000ff
        /*0120*/ 	.word	0x00000018
        /*0124*/ 	.short	0x0100
        /*0126*/ 	.byte	0x05
	.zero		1


	//   ....[2]....
        /*0128*/ 	.word	0x000005d0
        /*012c*/ 	.word	0x000000ff
        /*0130*/ 	.word	0x00000008
        /*0134*/ 	.short	0x0100
        /*0136*/ 	.byte	0x05
	.zero		1


	//   ....[3]....
        /*0138*/ 	.word	0x000005e0
        /*013c*/ 	.word	0x000000ff
        /*0140*/ 	.word	0x00000020
        /*0144*/ 	.short	0x0100
        /*0146*/ 	.byte	0x05
	.zero		1


	//   ....[4]....
        /*0148*/ 	.word	0x000005f0
        /*014c*/ 	.word	0x000000ff
        /*0150*/ 	.word	0x00000010
        /*0154*/ 	.short	0x0100
        /*0156*/ 	.byte	0x05
	.zero		1


	//   ....[5]....
        /*0158*/ 	.word	0x00000600
        /*015c*/ 	.word	0x000000ff
        /*0160*/ 	.word	0x00000028
        /*0164*/ 	.short	0x0100
        /*0166*/ 	.byte	0x05
	.zero		1


	//   ....[6]....
        /*0168*/ 	.word	0x00000730
        /*016c*/ 	.word	0x000000ff
        /*0170*/ 	.word	0x00000030
        /*0174*/ 	.short	0x0100
        /*0176*/ 	.byte	0x07
	.zero		1


	//   ....[7]....
        /*0178*/ 	.word	0x00000740
        /*017c*/ 	.word	0x000000ff
        /*0180*/ 	.word	0x00000050
        /*0184*/ 	.short	0x0100
        /*0186*/ 	.byte	0x07
	.zero		1


	//   ....[8]....
        /*0188*/ 	.word	0x00000750
        /*018c*/ 	.word	0x000000ff
        /*0190*/ 	.word	0x00000038
        /*0194*/ 	.short	0x0100
        /*0196*/ 	.byte	0x07
	.zero		1


	//   ....[9]....
        /*0198*/ 	.word	0x00000760
        /*019c*/ 	.word	0x000000ff
        /*01a0*/ 	.word	0x00000058
        /*01a4*/ 	.short	0x0100
        /*01a6*/ 	.byte	0x07
	.zero		1


	//   ....[10]....
        /*01a8*/ 	.word	0x00000770
        /*01ac*/ 	.word	0x000000ff
        /*01b0*/ 	.word	0x00000040
        /*01b4*/ 	.short	0x0100
        /*01b6*/ 	.byte	0x07
	.zero		1


	//   ....[11]....
        /*01b8*/ 	.word	0x00000780
        /*01bc*/ 	.word	0x000000ff
        /*01c0*/ 	.word	0x00000060
        /*01c4*/ 	.short	0x0100
        /*01c6*/ 	.byte	0x07
	.zero		1


	//   ....[12]....
        /*01c8*/ 	.word	0x00000790
        /*01cc*/ 	.word	0x000000ff
        /*01d0*/ 	.word	0x00000048
        /*01d4*/ 	.short	0x0100
        /*01d6*/ 	.byte	0x07
	.zero		1


	//   ....[13]....
        /*01d8*/ 	.word	0x000007a0
        /*01dc*/ 	.word	0x000000ff
        /*01e0*/ 	.word	0x00000068
        /*01e4*/ 	.short	0x0100
        /*01e6*/ 	.byte	0x07
	.zero		1


	//   ....[14]....
        /*01e8*/ 	.word	0x00000890
        /*01ec*/ 	.word	0x000000ff
        /*01f0*/ 	.word	0x00000070
        /*01f4*/ 	.short	0x0100
        /*01f6*/ 	.byte	0x05
	.zero		1


	//   ....[15]....
        /*01f8*/ 	.word	0x000008a0
        /*01fc*/ 	.word	0x000000ff
        /*0200*/ 	.word	0x00000078
        /*0204*/ 	.short	0x0100
        /*0206*/ 	.byte	0x05
	.zero		1


	//   ....[16]....
        /*0208*/ 	.word	0x000009e0
        /*020c*/ 	.word	0x000000ff
        /*0210*/ 	.word	0x00000080
        /*0214*/ 	.short	0x0100
        /*0216*/ 	.byte	0x05
	.zero		1


	//   ....[17]....
        /*0218*/ 	.word	0x000009f0
        /*021c*/ 	.word	0x000000ff
        /*0220*/ 	.word	0x00000090
        /*0224*/ 	.short	0x0100
        /*0226*/ 	.byte	0x05
	.zero		1


	//   ....[18]....
        /*0228*/ 	.word	0x00000a00
        /*022c*/ 	.word	0x000000ff
        /*0230*/ 	.word	0x00000088
        /*0234*/ 	.short	0x0100
        /*0236*/ 	.byte	0x05
	.zero		1


	//   ....[19]....
        /*0238*/ 	.word	0x00000a10
        /*023c*/ 	.word	0x000000ff
        /*0240*/ 	.word	0x00000098
        /*0244*/ 	.short	0x0100
        /*0246*/ 	.byte	0x05
	.zero		1


	//   ....[20]....
        /*0248*/ 	.word	0x00000b40
        /*024c*/ 	.word	0x000000ff
        /*0250*/ 	.word	0x000000a0
        /*0254*/ 	.short	0x0100
        /*0256*/ 	.byte	0x07
	.zero		1


	//   ....[21]....
        /*0258*/ 	.word	0x00000b50
        /*025c*/ 	.word	0x000000ff
        /*0260*/ 	.word	0x000000c0
        /*0264*/ 	.short	0x0100
        /*0266*/ 	.byte	0x07
	.zero		1


	//   ....[22]....
        /*0268*/ 	.word	0x00000b60
        /*026c*/ 	.word	0x000000ff
        /*0270*/ 	.word	0x000000a8
        /*0274*/ 	.short	0x0100
        /*0276*/ 	.byte	0x07
	.zero		1


	//   ....[23]....
        /*0278*/ 	.word	0x00000b70
        /*027c*/ 	.word	0x000000ff
        /*0280*/ 	.word	0x000000c8
        /*0284*/ 	.short	0x0100
        /*0286*/ 	.byte	0x07
	.zero		1


	//   ....[24]....
        /*0288*/ 	.word	0x00000b80
        /*028c*/ 	.word	0x000000ff
        /*0290*/ 	.word	0x000000b0
        /*0294*/ 	.short	0x0100
        /*0296*/ 	.byte	0x07
	.zero		1


	//   ....[25]....
        /*0298*/ 	.word	0x00000b90
        /*029c*/ 	.word	0x000000ff
        /*02a0*/ 	.word	0x000000d0
        /*02a4*/ 	.short	0x0100
        /*02a6*/ 	.byte	0x07
	.zero		1


	//   ....[26]....
        /*02a8*/ 	.word	0x00000ba0
        /*02ac*/ 	.word	0x000000ff
        /*02b0*/ 	.word	0x000000b8
        /*02b4*/ 	.short	0x0100
        /*02b6*/ 	.byte	0x07
	.zero		1


	//   ....[27]....
        /*02b8*/ 	.word	0x00000bb0
        /*02bc*/ 	.word	0x000000ff
        /*02c0*/ 	.word	0x000000d8
        /*02c4*/ 	.short	0x0100
        /*02c6*/ 	.byte	0x07
	.zero		1


	//   ....[28]....
        /*02c8*/ 	.word	0x00000ca0
        /*02cc*/ 	.word	0x000000ff
        /*02d0*/ 	.word	0x000000e0
        /*02d4*/ 	.short	0x0100
        /*02d6*/ 	.byte	0x05
	.zero		1


	//   ....[29]....
        /*02d8*/ 	.word	0x00000cb0
        /*02dc*/ 	.word	0x000000ff
        /*02e0*/ 	.word	0x000000f0
        /*02e4*/ 	.short	0x0100
        /*02e6*/ 	.byte	0x05
	.zero		1


	//   ....[30]....
        /*02e8*/ 	.word	0x00000cc0
        /*02ec*/ 	.word	0x000000ff
        /*02f0*/ 	.word	0x000000e8
        /*02f4*/ 	.short	0x0100
        /*02f6*/ 	.byte	0x05
	.zero		1


	//   ....[31]....
        /*02f8*/ 	.word	0x00000cd0
        /*02fc*/ 	.word	0x000000ff
        /*0300*/ 	.word	0x000000f8
        /*0304*/ 	.short	0x0100
        /*0306*/ 	.byte	0x05
	.zero		1


	//   ....[32]....
        /*0308*/ 	.word	0x000015a0
        /*030c*/ 	.word	0x00000002
        /*0310*/ 	.word	0x000000f0
        /*0314*/ 	.short	0x010a
        /*0316*/ 	.byte	0xff
	.zero		1


	//   ....[33]....
        /*0318*/ 	.word	0x000015d0
        /*031c*/ 	.word	0x00000002
        /*0320*/ 	.word	0x000000e0
        /*0324*/ 	.short	0x0101
        /*0326*/ 	.byte	0xff
	.zero		1


	//   ....[34]....
        /*0328*/ 	.word	0x000016a0
        /*032c*/ 	.word	0x000000ff
        /*0330*/ 	.word	0x00000018
        /*0334*/ 	.short	0x010a
        /*0336*/ 	.byte	0x08
	.zero		1


	//   ....[35]....
        /*0338*/ 	.word	0x00001740
        /*033c*/ 	.word	0x000000ff
        /*0340*/ 	.word	0x00000018
        /*0344*/ 	.short	0x010a
        /*0346*/ 	.byte	0x21
	.zero		1


	//   ....[36]....
        /*0348*/ 	.word	0x00001890
        /*034c*/ 	.word	0x000000ff
        /*0350*/ 	.word	0x00000018
        /*0354*/ 	.short	0x010a
        /*0356*/ 	.byte	0x08
	.zero		1


	//   ....[37]....
        /*0358*/ 	.word	0x00001a50
        /*035c*/ 	.word	0x000000ff
        /*0360*/ 	.word	0x00000078
        /*0364*/ 	.short	0x0101
        /*0366*/ 	.byte	0x04
	.zero		1


	//   ....[38]....
        /*0368*/ 	.word	0x00001a70
        /*036c*/ 	.word	0x000000ff
        /*0370*/ 	.word	0x00000018
        /*0374*/ 	.short	0x010a
        /*0376*/ 	.byte	0x08
	.zero		1


	//   ....[39]....
        /*0378*/ 	.word	0x00001af0
        /*037c*/ 	.word	0x000000ff
        /*0380*/ 	.word	0x00000018
        /*0384*/ 	.short	0x010a
        /*0386*/ 	.byte	0x21
	.zero		1


	//   ....[40]....
        /*0388*/ 	.word	0x00001c40
        /*038c*/ 	.word	0x000000ff
        /*0390*/ 	.word	0x00000018
        /*0394*/ 	.short	0x010a
        /*0396*/ 	.byte	0x08
	.zero		1


	//   ....[41]....
        /*0398*/ 	.word	0x00001e10
        /*039c*/ 	.word	0x00000002
        /*03a0*/ 	.word	0x00000080
        /*03a4*/ 	.short	0x010a
        /*03a6*/ 	.byte	0xff
	.zero		1


	//   ....[42]....
        /*03a8*/ 	.word	0x00001ed0
        /*03ac*/ 	.word	0x00000002
        /*03b0*/ 	.word	0x00000000
        /*03b4*/ 	.short	0x0101
        /*03b6*/ 	.byte	0xff
	.zero		1


	//   ....[43]....
        /*03b8*/ 	.word	0x00002430
        /*03bc*/ 	.word	0x000000ff
        /*03c0*/ 	.word	0x00000000
        /*03c4*/ 	.short	0x010a
        /*03c6*/ 	.byte	0x05
	.zero		1


	//   ....[44]....
        /*03c8*/ 	.word	0x000024c0
        /*03cc*/ 	.word	0x000000ff
        /*03d0*/ 	.word	0x00000000
        /*03d4*/ 	.short	0x010a
        /*03d6*/ 	.byte	0x05
	.zero		1


	//   ....[45]....
        /*03d8*/ 	.word	0x00002560
        /*03dc*/ 	.word	0x00000000
        /*03e0*/ 	.word	0x00000000
        /*03e4*/ 	.short	0x010a
        /*03e6*/ 	.byte	0xff
	.zero		1


	//   ....[46]....
        /*03e8*/ 	.word	0x00002680
        /*03ec*/ 	.word	0x00000000
        /*03f0*/ 	.word	0x000000e0
        /*03f4*/ 	.short	0x010a
        /*03f6*/ 	.byte	0xff
	.zero		1


	//   ....[47]....
        /*03f8*/ 	.word	0x000026f0
        /*03fc*/ 	.word	0x00000000
        /*0400*/ 	.word	0x00000000
        /*0404*/ 	.short	0x0101
        /*0406*/ 	.byte	0xff
	.zero		1


	//   ....[48]....
        /*0408*/ 	.word	0x00002710
        /*040c*/ 	.word	0x000000ff
        /*0410*/ 	.word	0x00000090
        /*0414*/ 	.short	0x010a
        /*0416*/ 	.byte	0x05
	.zero		1


	//   ....[49]....
        /*0418*/ 	.word	0x00002830
        /*041c*/ 	.word	0x00000000
        /*0420*/ 	.word	0x00000080
        /*0424*/ 	.short	0x010a
        /*0426*/ 	.byte	0xff
	.zero		1


	//   ....[50]....
        /*0428*/ 	.word	0x00002930
        /*042c*/ 	.word	0x00000000
        /*0430*/ 	.word	0x00000000
        /*0434*/ 	.short	0x0101
        /*0436*/ 	.byte	0xff
	.zero		1


	//   ....[51]....
        /*0438*/ 	.word	0x000029c0
        /*043c*/ 	.word	0x000000ff
        /*0440*/ 	.word	0x00000090
        /*0444*/ 	.short	0x0106
        /*0446*/ 	.byte	0x05
	.zero		1


	//   ....[52]....
        /*0448*/ 	.word	0x000029e0
        /*044c*/ 	.word	0x000000ff
        /*0450*/ 	.word	0x00000090
        /*0454*/ 	.short	0x010a
        /*0456*/ 	.byte	0x05
	.zero		1


	//   ....[53]....
        /*0458*/ 	.word	0x00002a70
        /*045c*/ 	.word	0x000000ff
        /*0460*/ 	.word	0x00000090
        /*0464*/ 	.short	0x0106
        /*0466*/ 	.byte	0x04
	.zero		1


	//   ....[54]....
        /*0468*/ 	.word	0x00002ab0
        /*046c*/ 	.word	0x00000000
        /*0470*/ 	.word	0x00000090
        /*0474*/ 	.short	0x010a
        /*0476*/ 	.byte	0xff
	.zero		1


	//   ....[55]....
        /*0478*/ 	.word	0x00003070
        /*047c*/ 	.word	0x00000000
        /*0480*/ 	.word	0x00000080
        /*0484*/ 	.short	0x010a
        /*0486*/ 	.byte	0xff
	.zero		1


	//   ....[56]....
        /*0488*/ 	.word	0x00003170
        /*048c*/ 	.word	0x00000003
        /*0490*/ 	.word	0x00000000
        /*0494*/ 	.short	0x0101
        /*0496*/ 	.byte	0xff
	.zero		1


	//   ....[57]....
        /*0498*/ 	.word	0x00003180
        /*049c*/ 	.word	0x000000ff
        /*04a0*/ 	.word	0x00000000
        /*04a4*/ 	.short	0x010a
        /*04a6*/ 	.byte	0x07
	.zero		1


	//   ....[58]....
        /*04a8*/ 	.word	0x000031b0
        /*04ac*/ 	.word	0x000000ff
        /*04b0*/ 	.word	0x000000c0
        /*04b4*/ 	.short	0x010a
        /*04b6*/ 	.byte	0x06
	.zero		1


	//   ....[59]....
        /*04b8*/ 	.word	0x00003280
        /*04bc*/ 	.word	0x000000ff
        /*04c0*/ 	.word	0x00000000
        /*04c4*/ 	.short	0x010a
        /*04c6*/ 	.byte	0x0b
	.zero		1


	//   ....[60]....
        /*04c8*/ 	.word	0x000033b0
        /*04cc*/ 	.word	0x000000ff
        /*04d0*/ 	.word	0x00000000
        /*04d4*/ 	.short	0x010a
        /*04d6*/ 	.byte	0x22
	.zero		1


	//   ....[61]....
        /*04d8*/ 	.word	0x00003790
        /*04dc*/ 	.word	0x000000ff
        /*04e0*/ 	.word	0x00000000
        /*04e4*/ 	.short	0x010a
        /*04e6*/ 	.byte	0x06
	.zero		1


	//   ....[62]....
        /*04e8*/ 	.word	0x00003820
        /*04ec*/ 	.word	0x000000ff
        /*04f0*/ 	.word	0x00000000
        /*04f4*/ 	.short	0x010a
        /*04f6*/ 	.byte	0x06
	.zero		1


	//   ....[63]....
        /*04f8*/ 	.word	0x000038b0
        /*04fc*/ 	.word	0x000000ff
        /*0500*/ 	.word	0x00000000
        /*0504*/ 	.short	0x010a
        /*0506*/ 	.byte	0x06
	.zero		1


	//   ....[64]....
        /*0508*/ 	.word	0x00003940
        /*050c*/ 	.word	0x000000ff
        /*0510*/ 	.word	0x00000000
        /*0514*/ 	.short	0x010a
        /*0516*/ 	.byte	0x07
	.zero		1


	//   ....[65]....
        /*0518*/ 	.word	0x00003dc0
        /*051c*/ 	.word	0x00000000
        /*0520*/ 	.word	0x00000080
        /*0524*/ 	.short	0x010a
        /*0526*/ 	.byte	0xff
	.zero		1


	//   ....[66]....
        /*0528*/ 	.word	0x00003e80
        /*052c*/ 	.word	0x00000000
        /*0530*/ 	.word	0x00000000
        /*0534*/ 	.short	0x0101
        /*0536*/ 	.byte	0xff
	.zero		1


	//   ....[67]....
        /*0538*/ 	.word	0x000041a0
        /*053c*/ 	.word	0x000000ff
        /*0540*/ 	.word	0x00000078
        /*0544*/ 	.short	0x010a
        /*0546*/ 	.byte	0x07
	.zero		1


	//   ....[68]....
        /*0548*/ 	.word	0x00004390
        /*054c*/ 	.word	0x000000ff
        /*0550*/ 	.word	0x00000050
        /*0554*/ 	.short	0x010a
        /*0556*/ 	.byte	0x07
	.zero		1


	//   ....[69]....
        /*0558*/ 	.word	0x00004500
        /*055c*/ 	.word	0x000000ff
        /*0560*/ 	.word	0x00000030
        /*0564*/ 	.short	0x010b
        /*0566*/ 	.byte	0x07
	.zero		1


	//   ....[70]....
        /*0568*/ 	.word	0x00004510
        /*056c*/ 	.word	0x000000ff
        /*0570*/ 	.word	0x00000000
        /*0574*/ 	.short	0x0101
        /*0576*/ 	.byte	0x08
	.zero		1


	//   ....[71]....
        /*0578*/ 	.word	0x00004520
        /*057c*/ 	.word	0x000000ff
        /*0580*/ 	.word	0x00000058
        /*0584*/ 	.short	0x010a
        /*0586*/ 	.byte	0x07
	.zero		1


	//   ....[72]....
        /*0588*/ 	.word	0x00004670
        /*058c*/ 	.word	0x000000ff
        /*0590*/ 	.word	0x00000038
        /*0594*/ 	.short	0x010b
        /*0596*/ 	.byte	0x07
	.zero		1


	//   ....[73]....
        /*0598*/ 	.word	0x00004680
        /*059c*/ 	.word	0x000000ff
        /*05a0*/ 	.word	0x00000000
        /*05a4*/ 	.short	0x0101
        /*05a6*/ 	.byte	0x08
	.zero		1


	//   ....[74]....
        /*05a8*/ 	.word	0x00004690
        /*05ac*/ 	.word	0x000000ff
        /*05b0*/ 	.word	0x00000060
        /*05b4*/ 	.short	0x010a
        /*05b6*/ 	.byte	0x07
	.zero		1


	//   ....[75]....
        /*05b8*/ 	.word	0x00004810
        /*05bc*/ 	.word	0x000000ff
        /*05c0*/ 	.word	0x00000040
        /*05c4*/ 	.short	0x010b
        /*05c6*/ 	.byte	0x07
	.zero		1


	//   ....[76]....
        /*05c8*/ 	.word	0x00004850
        /*05cc*/ 	.word	0x000000ff
        /*05d0*/ 	.word	0x00000000
        /*05d4*/ 	.short	0x0101
        /*05d6*/ 	.byte	0x08
	.zero		1


	//   ....[77]....
        /*05d8*/ 	.word	0x00004890
        /*05dc*/ 	.word	0x000000ff
        /*05e0*/ 	.word	0x00000068
        /*05e4*/ 	.short	0x010a
        /*05e6*/ 	.byte	0x07
	.zero		1


	//   ....[78]....
        /*05e8*/ 	.word	0x00004ad0
        /*05ec*/ 	.word	0x000000ff
        /*05f0*/ 	.word	0x00000048
        /*05f4*/ 	.short	0x010b
        /*05f6*/ 	.byte	0x07
	.zero		1


	//   ....[79]....
        /*05f8*/ 	.word	0x00004af0
        /*05fc*/ 	.word	0x000000ff
        /*0600*/ 	.word	0x00000000
        /*0604*/ 	.short	0x0101
        /*0606*/ 	.byte	0x0d
	.zero		1


	//   ....[80]....
        /*0608*/ 	.word	0x00004b20
        /*060c*/ 	.word	0x000000ff
        /*0610*/ 	.word	0x00000050
        /*0614*/ 	.short	0x010a
        /*0616*/ 	.byte	0x07
	.zero		1


	//   ....[81]....
        /*0618*/ 	.word	0x00004b40
        /*061c*/ 	.word	0x000000ff
        /*0620*/ 	.word	0x00000058
        /*0624*/ 	.short	0x010a
        /*0626*/ 	.byte	0x07
	.zero		1


	//   ....[82]....
        /*0628*/ 	.word	0x00004b60
        /*062c*/ 	.word	0x000000ff
        /*0630*/ 	.word	0x00000060
        /*0634*/ 	.short	0x010a
        /*0636*/ 	.byte	0x07
	.zero		1


	//   ....[83]....
        /*0638*/ 	.word	0x00004ba0
        /*063c*/ 	.word	0x00000000
        /*0640*/ 	.word	0x00000068
        /*0644*/ 	.short	0x010a
        /*0646*/ 	.byte	0xff
	.zero		1


	//   ....[84]....
        /*0648*/ 	.word	0x00004ed0
        /*064c*/ 	.word	0x00000000
        /*0650*/ 	.word	0x00000080
        /*0654*/ 	.short	0x010a
        /*0656*/ 	.byte	0xff
	.zero		1


	//   ....[85]....
        /*0658*/ 	.word	0x00004fe0
        /*065c*/ 	.word	0x00000000
        /*0660*/ 	.word	0x00000000
        /*0664*/ 	.short	0x0101
        /*0666*/ 	.byte	0xff
	.zero		1


	//   ....[86]....
        /*0668*/ 	.word	0x00005a30
        /*066c*/ 	.word	0x000000ff
        /*0670*/ 	.word	0x00000030
        /*0674*/ 	.short	0x010a
        /*0676*/ 	.byte	0x30
	.zero		1


	//   ....[87]....
        /*0678*/ 	.word	0x00005a70
        /*067c*/ 	.word	0x00000040
        /*0680*/ 	.word	0x000000a0
        /*0684*/ 	.short	0x010a
        /*0686*/ 	.byte	0xff
	.zero		1


	//   ....[88]....
        /*0688*/ 	.word	0x00005b60
        /*068c*/ 	.word	0x000000ff
        /*0690*/ 	.word	0x00000030
        /*0694*/ 	.short	0x010a
        /*0696*/ 	.byte	0x30
	.zero		1


	//   ....[89]....
        /*0698*/ 	.word	0x00005c50
        /*069c*/ 	.word	0x00000040
        /*06a0*/ 	.word	0x000000a0
        /*06a4*/ 	.short	0x010a
        /*06a6*/ 	.byte	0xff
	.zero		1


	//   ....[90]....
        /*06a8*/ 	.word	0x00006720
        /*06ac*/ 	.word	0x00000000
        /*06b0*/ 	.word	0x00000000
        /*06b4*/ 	.short	0x0101
        /*06b6*/ 	.byte	0xff
	.zero		1


	//   ....[91]....
        /*06b8*/ 	.word	0x00006730
        /*06bc*/ 	.word	0x00000002
        /*06c0*/ 	.word	0x00000030
        /*06c4*/ 	.short	0x010a
        /*06c6*/ 	.byte	0xff
	.zero		1


	//   ....[92]....
        /*06c8*/ 	.word	0x00006810
        /*06cc*/ 	.word	0x00000002
        /*06d0*/ 	.word	0x00000030
        /*06d4*/ 	.short	0x010a
        /*06d6*/ 	.byte	0xff
	.zero		1


	//   ....[93]....
        /*06d8*/ 	.word	0x00007370
        /*06dc*/ 	.word	0x00000048
        /*06e0*/ 	.word	0x00000000
        /*06e4*/ 	.short	0x0101
        /*06e6*/ 	.byte	0xff
	.zero		1


	//   ....[94]....
        /*06e8*/ 	.word	0x00007390
        /*06ec*/ 	.word	0x00000000
        /*06f0*/ 	.word	0x00000030
        /*06f4*/ 	.short	0x010a
        /*06f6*/ 	.byte	0xff
	.zero		1


	//   ....[95]....
        /*06f8*/ 	.word	0x00007460
        /*06fc*/ 	.word	0x00000000
        /*0700*/ 	.word	0x00000030
        /*0704*/ 	.short	0x010a
        /*0706*/ 	.byte	0xff
	.zero		1


	//   ....[96]....
        /*0708*/ 	.word	0x00007fc0
        /*070c*/ 	.word	0x00000048
        /*0710*/ 	.word	0x00000000
        /*0714*/ 	.short	0x0101
        /*0716*/ 	.byte	0xff
	.zero		1


	//   ....[97]....
        /*0718*/ 	.word	0x00007fe0
        /*071c*/ 	.word	0x00000000
        /*0720*/ 	.word	0x00000030
        /*0724*/ 	.short	0x010a
        /*0726*/ 	.byte	0xff
	.zero		1


	//   ....[98]....
        /*0728*/ 	.word	0x000080b0
        /*072c*/ 	.word	0x00000000
        /*0730*/ 	.word	0x00000030
        /*0734*/ 	.short	0x010a
        /*0736*/ 	.byte	0xff
	.zero		1


	//   ....[99]....
        /*0738*/ 	.word	0x000083f0
        /*073c*/ 	.word	0x000000ff
        /*0740*/ 	.word	0x00000000
        /*0744*/ 	.short	0x0101
        /*0746*/ 	.byte	0x05
	.zero		1


	//   ....[100]....
        /*0748*/ 	.word	0x00008c70
        /*074c*/ 	.word	0x00000000
        /*0750*/ 	.word	0x00000000
        /*0754*/ 	.short	0x0101
        /*0756*/ 	.byte	0xff
	.zero		1


	//   ....[101]....
        /*0758*/ 	.word	0x00008ee0
        /*075c*/ 	.word	0x000000ff
        /*0760*/ 	.word	0x00000000
        /*0764*/ 	.short	0x0101
        /*0766*/ 	.byte	0x04
	.zero		1


	//   ....[102]....
        /*0768*/ 	.word	0x00008f00
        /*076c*/ 	.word	0x00000002
        /*0770*/ 	.word	0x000000f0
        /*0774*/ 	.short	0x010a
        /*0776*/ 	.byte	0xff
	.zero		1


	//   ....[103]....
        /*0778*/ 	.word	0x00008f60
        /*077c*/ 	.word	0x00000002
        /*0780*/ 	.word	0x00000018
        /*0784*/ 	.short	0x010a
        /*0786*/ 	.byte	0xff
	.zero		1


	//   ....[104]....
        /*0788*/ 	.word	0x00008fc0
        /*078c*/ 	.word	0x00000002
        /*0790*/ 	.word	0x00000018
        /*0794*/ 	.short	0x010a
        /*0796*/ 	.byte	0xff
	.zero		1


	//   ....[105]....
        /*0798*/ 	.word	0x00009010
        /*079c*/ 	.word	0x00000002
        /*07a0*/ 	.word	0x00000080
        /*07a4*/ 	.short	0x010a
        /*07a6*/ 	.byte	0xff
	.zero		1


	//   ....[106]....
        /*07a8*/ 	.word	0x00009070
        /*07ac*/ 	.word	0x00000000
        /*07b0*/ 	.word	0x00000000
        /*07b4*/ 	.short	0x010a
        /*07b6*/ 	.byte	0xff
	.zero		1


	//   ....[107]....
        /*07b8*/ 	.word	0x000090d0
        /*07bc*/ 	.word	0x00000000
        /*07c0*/ 	.word	0x00000000
        /*07c4*/ 	.short	0x010a
        /*07c6*/ 	.byte	0xff
	.zero		1


	//   ....[108]....
        /*07c8*/ 	.word	0x00009120
        /*07cc*/ 	.word	0x00000000
        /*07d0*/ 	.word	0x000000e0
        /*07d4*/ 	.short	0x010a
        /*07d6*/ 	.byte	0xff
	.zero		1


	//   ....[109]....
        /*07d8*/ 	.word	0x00009180
        /*07dc*/ 	.word	0x00000000
        /*07e0*/ 	.word	0x00000090
        /*07e4*/ 	.short	0x010a
        /*07e6*/ 	.byte	0xff
	.zero		1


	//   ....[110]....
        /*07e8*/ 	.word	0x000091d0
        /*07ec*/ 	.word	0x00000000
        /*07f0*/ 	.word	0x00000080
        /*07f4*/ 	.short	0x010a
        /*07f6*/ 	.byte	0xff
	.zero		1


	//   ....[111]....
        /*07f8*/ 	.word	0x00009230
        /*07fc*/ 	.word	0x00000000
        /*0800*/ 	.word	0x00000090
        /*0804*/ 	.short	0x010a
        /*0806*/ 	.byte	0xff
	.zero		1


	//   ....[112]....
        /*0808*/ 	.word	0x00009280
        /*080c*/ 	.word	0x00000000
        /*0810*/ 	.word	0x00000080
        /*0814*/ 	.short	0x010a
        /*0816*/ 	.byte	0xff
	.zero		1


	//   ....[113]....
        /*0818*/ 	.word	0x000092e0
        /*081c*/ 	.word	0x00000002
        /*0820*/ 	.word	0x000000c0
        /*0824*/ 	.short	0x010a
        /*0826*/ 	.byte	0xff
	.zero		1


	//   ....[114]....
        /*0828*/ 	.word	0x00009340
        /*082c*/ 	.word	0x00000000
        /*0830*/ 	.word	0x00000000
        /*0834*/ 	.short	0x010a
        /*0836*/ 	.byte	0xff
	.zero		1


	//   ....[115]....
        /*0838*/ 	.word	0x000093a0
        /*083c*/ 	.word	0x00000000
        /*0840*/ 	.word	0x00000000
        /*0844*/ 	.short	0x010a
        /*0846*/ 	.byte	0xff
	.zero		1


	//   ....[116]....
        /*0848*/ 	.word	0x00009400
        /*084c*/ 	.word	0x00000000
        /*0850*/ 	.word	0x00000000
        /*0854*/ 	.short	0x010a
        /*0856*/ 	.byte	0xff
	.zero		1


	//   ....[117]....
        /*0858*/ 	.word	0x00009460
        /*085c*/ 	.word	0x00000000
        /*0860*/ 	.word	0x00000000
        /*0864*/ 	.short	0x010a
        /*0866*/ 	.byte	0xff
	.zero		1


	//   ....[118]....
        /*0868*/ 	.word	0x000094c0
        /*086c*/ 	.word	0x00000000
        /*0870*/ 	.word	0x00000000
        /*0874*/ 	.short	0x010a
        /*0876*/ 	.byte	0xff
	.zero		1


	//   ....[119]....
        /*0878*/ 	.word	0x00009510
        /*087c*/ 	.word	0x00000000
        /*0880*/ 	.word	0x00000080
        /*0884*/ 	.short	0x010a
        /*0886*/ 	.byte	0xff
	.zero		1


	//   ....[120]....
        /*0888*/ 	.word	0x00009570
        /*088c*/ 	.word	0x00000000
        /*0890*/ 	.word	0x00000078
        /*0894*/ 	.short	0x010a
        /*0896*/ 	.byte	0xff
	.zero		1


	//   ....[121]....
        /*0898*/ 	.word	0x000095d0
        /*089c*/ 	.word	0x00000000
        /*08a0*/ 	.word	0x00000050
        /*08a4*/ 	.short	0x010a
        /*08a6*/ 	.byte	0xff
	.zero		1


	//   ....[122]....
        /*08a8*/ 	.word	0x00009630
        /*08ac*/ 	.word	0x00000000
        /*08b0*/ 	.word	0x00000058
        /*08b4*/ 	.short	0x010a
        /*08b6*/ 	.byte	0xff
	.zero		1


	//   ....[123]....
        /*08b8*/ 	.word	0x00009690
        /*08bc*/ 	.word	0x00000000
        /*08c0*/ 	.word	0x00000060
        /*08c4*/ 	.short	0x010a
        /*08c6*/ 	.byte	0xff
	.zero		1


	//   ....[124]....
        /*08c8*/ 	.word	0x000096f0
        /*08cc*/ 	.word	0x00000000
        /*08d0*/ 	.word	0x00000068
        /*08d4*/ 	.short	0x010a
        /*08d6*/ 	.byte	0xff
	.zero		1


	//   ....[125]....
        /*08d8*/ 	.word	0x00009750
        /*08dc*/ 	.word	0x00000000
        /*08e0*/ 	.word	0x00000050
        /*08e4*/ 	.short	0x010a
        /*08e6*/ 	.byte	0xff
	.zero		1


	//   ....[126]....
        /*08e8*/ 	.word	0x000097b0
        /*08ec*/ 	.word	0x00000000
        /*08f0*/ 	.word	0x00000058
        /*08f4*/ 	.short	0x010a
        /*08f6*/ 	.byte	0xff
	.zero		1


	//   ....[127]....
        /*08f8*/ 	.word	0x00009810
        /*08fc*/ 	.word	0x00000000
        /*0900*/ 	.word	0x00000060
        /*0904*/ 	.short	0x010a
        /*0906*/ 	.byte	0xff
	.zero		1


	//   ....[128]....
        /*0908*/ 	.word	0x00009860
        /*090c*/ 	.word	0x00000000
        /*0910*/ 	.word	0x00000080
        /*0914*/ 	.short	0x010a
        /*0916*/ 	.byte	0xff
	.zero		1


	//   ....[129]....
        /*0918*/ 	.word	0x000098c0
        /*091c*/ 	.word	0x00000002
        /*0920*/ 	.word	0x00000030
        /*0924*/ 	.short	0x010a
        /*0926*/ 	.byte	0xff
	.zero		1


	//   ....[130]....
        /*0928*/ 	.word	0x00009910
        /*092c*/ 	.word	0x00000040
        /*0930*/ 	.word	0x000000a0
        /*0934*/ 	.short	0x010a
        /*0936*/ 	.byte	0xff
	.zero		1


	//   ....[131]....
        /*0938*/ 	.word	0x00009960
        /*093c*/ 	.word	0x00000002
        /*0940*/ 	.word	0x00000030
        /*0944*/ 	.short	0x010a
        /*0946*/ 	.byte	0xff
	.zero		1


	//   ....[132]....
        /*0948*/ 	.word	0x000099b0
        /*094c*/ 	.word	0x00000000
        /*0950*/ 	.word	0x00000030
        /*0954*/ 	.short	0x010a
        /*0956*/ 	.byte	0xff
	.zero		1


	//   ....[133]....
        /*0958*/ 	.word	0x00009a00
        /*095c*/ 	.word	0x00000000
        /*0960*/ 	.word	0x00000030
        /*0964*/ 	.short	0x010a
        /*0966*/ 	.byte	0xff
	.zero		1


	//----- nvinfo : EIATTR_NUM_MBARRIERS
	.align		4
.L_47:
        /*0968*/ 	.byte	0x03, 0x38
        /*096a*/ 	.short	0x0020


	//----- nvinfo : EIATTR_EXIT_INSTR_OFFSETS
	.align		4
        /*096c*/ 	.byte	0x04, 0x1c
        /*096e*/ 	.short	(.L_49 - .L_48)


	//   ....[0]....
.L_48:
        /*0970*/ 	.word	0x00002590


	//   ....[1]....
        /*0974*/ 	.word	0x00002a80


	//   ....[2]....
        /*0978*/ 	.word	0x00002ae0


	//   ....[3]....
        /*097c*/ 	.word	0x00003ba0


	//   ....[4]....
        /*0980*/ 	.word	0x00004bd0


	//   ....[5]....
        /*0984*/ 	.word	0x00004c10


	//   ....[6]....
        /*0988*/ 	.word	0x00008dd0


	//   ....[7]....
        /*098c*/ 	.word	0x00008e50


	//   ....[8]....
        /*0990*/ 	.word	0x00008e80


	//   ....[9]....
        /*0994*/ 	.word	0x00008ef0


	//----- nvinfo : EIATTR_MAX_THREADS
	.align		4
.L_49:
        /*0998*/ 	.byte	0x04, 0x05
        /*099a*/ 	.short	(.L_51 - .L_50)
.L_50:
        /*099c*/ 	.word	0x00000100
        /*09a0*/ 	.word	0x00000001
        /*09a4*/ 	.word	0x00000001


	//----- nvinfo : EIATTR_CRS_STACK_SIZE
	.align		4
.L_51:
        /*09a8*/ 	.byte	0x04, 0x1e
        /*09aa*/ 	.short	(.L_53 - .L_52)
.L_52:
        /*09ac*/ 	.word	0x00000000


	//----- nvinfo : EIATTR_CBANK_PARAM_SIZE
	.align		4
.L_53:
        /*09b0*/ 	.byte	0x03, 0x19
        /*09b2*/ 	.short	0x0800


	//----- nvinfo : EIATTR_PARAM_CBANK
	.align		4
        /*09b4*/ 	.byte	0x04, 0x0a
        /*09b6*/ 	.short	(.L_55 - .L_54)
	.align		4
.L_54:
        /*09b8*/ 	.word	index@(.nv.constant0._ZN7cutlass13device_kernelINS_4gemm6kernel13GemmUniversalIN4cute5tupleIJiiiiEEENS1_10collective13CollectiveMmaINS1_35MainloopSm100TmaUmmaWarpSpecializedILi3ELi2ELi4ENS5_IJNS4_1CILi1EEESB_SB_EEEEENS5_IJNSA_ILi128EEESE_SE_EEENS_6half_tENS5_IJlSB_lEEESG_SH_NS4_8TiledMMAINS4_8MMA_AtomIJNS4_20SM100_MMA_F16BF16_SSISG_SG_fLi128ELi128ELNS4_4UMMA5MajorE0ELSM_0ELNSL_7ScaleInE0ELSN_0EEEEEENS4_6LayoutISC_NS5_IJNSA_ILi0EEESR_SR_EEEEENS5_IJNS4_10UnderscoreESU_SU_EEEEENS4_13SM90_TMA_LOADENS4_14ComposedLayoutINS4_7SwizzleILi3ELi4ELi3EEENS4_18smem_ptr_flag_bitsILi16EEENSQ_INS5_IJNSA_ILi8EEENSA_ILi64EEEEEENS5_IJS14_SB_EEEEEEEvNS4_8identityESX_S18_vS19_EENS_8epilogue10collective18CollectiveEpilogueINS1B_23Sm100TmaWarpSpecializedILi4ELi2ELi32ELb1ELb0EEEJSF_NS5_IJNSQ_ISE_SB_EENSQ_INSA_ILi32EEESB_EEEEESG_SH_SG_SH_NS1B_6fusion15FusionCallbacksIS1F_NS1K_17LinearCombinationISG_fSG_fLNS_15FloatRoundStyleE2EEESF_S1J_JEEENS4_5SM1004TMEM4LOAD26SM100_TMEM_LOAD_32dp32b32xESX_NSY_INSZ_ILi2ELi4ELi3EEES12_NSQ_INS5_IJS13_S1H_EEENS5_IJS1H_SB_EEEEEEENS4_39AutoVectorizingCopyWithAssumedAlignmentILi128EEENS4_14SM90_TMA_STOREES1Y_S20_S20_EEEvvEEEEvNT_6ParamsE)
        /*09bc*/ 	.short	0x0380
        /*09be*/ 	.short	0x0800


	//----- nvinfo : EIATTR_SW_WAR
	.align		4
.L_55:
        /*09c0*/ 	.byte	0x04, 0x36
        /*09c2*/ 	.short	(.L_57 - .L_56)
.L_56:
        /*09c4*/ 	.word	0x00000008
.L_57:


//--------------------- .nv.callgraph             --------------------------
	.section	.nv.callgraph,"",@"SHT_CUDA_CALLGRAPH"
	.align	4
	.sectionentsize	8
	.align		4
        /*0000*/ 	.word	0x00000000
	.align		4
        /*0004*/ 	.word	0xffffffff
	.align		4
        /*0008*/ 	.word	index@(_ZN7cutlass13device_kernelINS_4gemm6kernel13GemmUniversalIN4cute5tupleIJiiiiEEENS1_10collective13CollectiveMmaINS1_35MainloopSm100TmaUmmaWarpSpecializedILi3ELi2ELi4ENS5_IJNS4_1CILi1EEESB_SB_EEEEENS5_IJNSA_ILi128EEESE_SE_EEENS_6half_tENS5_IJlSB_lEEESG_SH_NS4_8TiledMMAINS4_8MMA_AtomIJNS4_20SM100_MMA_F16BF16_SSISG_SG_fLi128ELi128ELNS4_4UMMA5MajorE0ELSM_0ELNSL_7ScaleInE0ELSN_0EEEEEENS4_6LayoutISC_NS5_IJNSA_ILi0EEESR_SR_EEEEENS5_IJNS4_10UnderscoreESU_SU_EEEEENS4_13SM90_TMA_LOADENS4_14ComposedLayoutINS4_7SwizzleILi3ELi4ELi3EEENS4_18smem_ptr_flag_bitsILi16EEENSQ_INS5_IJNSA_ILi8EEENSA_ILi64EEEEEENS5_IJS14_SB_EEEEEEEvNS4_8identityESX_S18_vS19_EENS_8epilogue10collective18CollectiveEpilogueINS1B_23Sm100TmaWarpSpecializedILi4ELi2ELi32ELb1ELb0EEEJSF_NS5_IJNSQ_ISE_SB_EENSQ_INSA_ILi32EEESB_EEEEESG_SH_SG_SH_NS1B_6fusion15FusionCallbacksIS1F_NS1K_17LinearCombinationISG_fSG_fLNS_15FloatRoundStyleE2EEESF_S1J_JEEENS4_5SM1004TMEM4LOAD26SM100_TMEM_LOAD_32dp32b32xESX_NSY_INSZ_ILi2ELi4ELi3EEES12_NSQ_INS5_IJS13_S1H_EEENS5_IJS1H_SB_EEEEEEENS4_39AutoVectorizingCopyWithAssumedAlignmentILi128EEENS4_14SM90_TMA_STOREES1Y_S20_S20_EEEvvEEEEvNT_6ParamsE)
	.align		4
        /*000c*/ 	.word	index@(__assertfail)
	.align		4
        /*0010*/ 	.word	0x00000000
	.align		4
        /*0014*/ 	.word	0xfffffffe
	.align		4
        /*0018*/ 	.word	0x00000000
	.align		4
        /*001c*/ 	.word	0xfffffffd
	.align		4
        /*0020*/ 	.word	0x00000000
	.align		4
        /*0024*/ 	.word	0xfffffffc


//--------------------- .nv.constant4             --------------------------
	.section	.nv.constant4,"a",@progbits
	.align	8
	.align		8
.nv.constant4:
        /*0000*/ 	.dword	__assertfail
	.align		8
        /*0008*/ 	.dword	__unnamed_1
	.align		8
        /*0010*/ 	.dword	__unnamed_2
	.align		8
        /*0018*/ 	.dword	_ZN39_INTERNAL_b3044360_4_k_cu_a990d610_60214cuda3std3__45__cpo5beginE
	.align		8
        /*0020*/ 	.dword	_ZN39_INTERNAL_b3044360_4_k_cu_a990d610_60214cuda3std3__45__cpo3endE
	.align		8
        /*0028*/ 	.dword	_ZN39_INTERNAL_b3044360_4_k_cu_a990d610_60214cuda3std3__45__cpo6cbeginE
	.align		8
        /*0030*/ 	.dword	_ZN39_INTERNAL_b3044360_4_k_cu_a990d610_60214cuda3std3__45__cpo4cendE
	.align		8
        /*0038*/ 	.dword	_ZN39_INTERNAL_b3044360_4_k_cu_a990d610_60214cuda3std3__441_GLOBAL__N__b3044360_4_k_cu_a990d610_60216ignoreE
	.align		8
        /*0040*/ 	.dword	_ZN39_INTERNAL_b3044360_4_k_cu_a990d610_60214cuda3std3__419piecewise_constructE
	.align		8
        /*0048*/ 	.dword	_ZN39_INTERNAL_b3044360_4_k_cu_a990d610_60214cuda3std3__48in_placeE
	.align		8
        /*0050*/ 	.dword	_ZN39_INTERNAL_b3044360_4_k_cu_a990d610_60214cuda3std6ranges3__45__cpo4swapE
	.align		8
        /*0058*/ 	.dword	_ZN39_INTERNAL_b3044360_4_k_cu_a990d610_60214cuda3std6ranges3__45__cpo9iter_moveE
	.align		8
        /*0060*/ 	.dword	_ZN39_INTERNAL_b3044360_4_k_cu_a990d610_60214cute7productE
	.align		8
        /*0068*/ 	.dword	_ZN39_INTERNAL_b3044360_4_k_cu_a990d610_60214cute1_E
	.align		8
        /*0070*/ 	.dword	$str$25
	.align		8
        /*0078*/ 	.dword	$str$26
	.align		8
        /*0080*/ 	.dword	$str$27
	.align		8
        /*0088*/ 	.dword	$str$28


//--------------------- .text._ZN7cutlass13device_kernelINS_4gemm6kernel13GemmUniversalIN4cute5tupleIJiiiiEEENS1_10collective13CollectiveMmaINS1_35MainloopSm100TmaUmmaWarpSpecializedILi3ELi2ELi4ENS5_IJNS4_1CILi1EEESB_SB_EEEEENS5_IJNSA_ILi128EEESE_SE_EEENS_6half_tENS5_IJlSB_lEEESG_SH_NS4_8TiledMMAINS4_8MMA_AtomIJNS4_20SM100_MMA_F16BF16_SSISG_SG_fLi128ELi128ELNS4_4UMMA5MajorE0ELSM_0ELNSL_7ScaleInE0ELSN_0EEEEEENS4_6LayoutISC_NS5_IJNSA_ILi0EEESR_SR_EEEEENS5_IJNS4_10UnderscoreESU_SU_EEEEENS4_13SM90_TMA_LOADENS4_14ComposedLayoutINS4_7SwizzleILi3ELi4ELi3EEENS4_18smem_ptr_flag_bitsILi16EEENSQ_INS5_IJNSA_ILi8EEENSA_ILi64EEEEEENS5_IJS14_SB_EEEEEEEvNS4_8identityESX_S18_vS19_EENS_8epilogue10collective18CollectiveEpilogueINS1B_23Sm100TmaWarpSpecializedILi4ELi2ELi32ELb1ELb0EEEJSF_NS5_IJNSQ_ISE_SB_EENSQ_INSA_ILi32EEESB_EEEEESG_SH_SG_SH_NS1B_6fusion15FusionCallbacksIS1F_NS1K_17LinearCombinationISG_fSG_fLNS_15FloatRoundStyleE2EEESF_S1J_JEEENS4_5SM1004TMEM4LOAD26SM100_TMEM_LOAD_32dp32b32xESX_NSY_INSZ_ILi2ELi4ELi3EEES12_NSQ_INS5_IJS13_S1H_EEENS5_IJS1H_SB_EEEEEEENS4_39AutoVectorizingCopyWithAssumedAlignmentILi128EEENS4_14SM90_TMA_STOREES1Y_S20_S20_EEEvvEEEEvNT_6ParamsE --------------------------
	.section	.text._ZN7cutlass13device_kernelINS_4gemm6kernel13GemmUniversalIN4cute5tupleIJiiiiEEENS1_10collective13CollectiveMmaINS1_35MainloopSm100TmaUmmaWarpSpecializedILi3ELi2ELi4ENS5_IJNS4_1CILi1EEESB_SB_EEEEENS5_IJNSA_ILi128EEESE_SE_EEENS_6half_tENS5_IJlSB_lEEESG_SH_NS4_8TiledMMAINS4_8MMA_AtomIJNS4_20SM100_MMA_F16BF16_SSISG_SG_fLi128ELi128ELNS4_4UMMA5MajorE0ELSM_0ELNSL_7ScaleInE0ELSN_0EEEEEENS4_6LayoutISC_NS5_IJNSA_ILi0EEESR_SR_EEEEENS5_IJNS4_10UnderscoreESU_SU_EEEEENS4_13SM90_TMA_LOADENS4_14ComposedLayoutINS4_7SwizzleILi3ELi4ELi3EEENS4_18smem_ptr_flag_bitsILi16EEENSQ_INS5_IJNSA_ILi8EEENSA_ILi64EEEEEENS5_IJS14_SB_EEEEEEEvNS4_8identityESX_S18_vS19_EENS_8epilogue10collective18CollectiveEpilogueINS1B_23Sm100TmaWarpSpecializedILi4ELi2ELi32ELb1ELb0EEEJSF_NS5_IJNSQ_ISE_SB_EENSQ_INSA_ILi32EEESB_EEEEESG_SH_SG_SH_NS1B_6fusion15FusionCallbacksIS1F_NS1K_17LinearCombinationISG_fSG_fLNS_15FloatRoundStyleE2EEESF_S1J_JEEENS4_5SM1004TMEM4LOAD26SM100_TMEM_LOAD_32dp32b32xESX_NSY_INSZ_ILi2ELi4ELi3EEES12_NSQ_INS5_IJS13_S1H_EEENS5_IJS1H_SB_EEEEEEENS4_39AutoVectorizingCopyWithAssumedAlignmentILi128EEENS4_14SM90_TMA_STOREES1Y_S20_S20_EEEvvEEEEvNT_6ParamsE,"ax",@progbits
	.align	128
.text._ZN7cutlass13device_kernelINS_4gemm6kernel13GemmUniversalIN4cute5tupleIJiiiiEEENS1_10collective13CollectiveMmaINS1_35MainloopSm100TmaUmmaWarpSpecializedILi3ELi2ELi4ENS5_IJNS4_1CILi1EEESB_SB_EEEEENS5_IJNSA_ILi128EEESE_SE_EEENS_6half_tENS5_IJlSB_lEEESG_SH_NS4_8TiledMMAINS4_8MMA_AtomIJNS4_20SM100_MMA_F16BF16_SSISG_SG_fLi128ELi128ELNS4_4UMMA5MajorE0ELSM_0ELNSL_7ScaleInE0ELSN_0EEEEEENS4_6LayoutISC_NS5_IJNSA_ILi0EEESR_SR_EEEEENS5_IJNS4_10UnderscoreESU_SU_EEEEENS4_13SM90_TMA_LOADENS4_14ComposedLayoutINS4_7SwizzleILi3ELi4ELi3EEENS4_18smem_ptr_flag_bitsILi16EEENSQ_INS5_IJNSA_ILi8EEENSA_ILi64EEEEEENS5_IJS14_SB_EEEEEEEvNS4_8identityESX_S18_vS19_EENS_8epilogue10collective18CollectiveEpilogueINS1B_23Sm100TmaWarpSpecializedILi4ELi2ELi32ELb1ELb0EEEJSF_NS5_IJNSQ_ISE_SB_EENSQ_INSA_ILi32EEESB_EEEEESG_SH_SG_SH_NS1B_6fusion15FusionCallbacksIS1F_NS1K_17LinearCombinationISG_fSG_fLNS_15FloatRoundStyleE2EEESF_S1J_JEEENS4_5SM1004TMEM4LOAD26SM100_TMEM_LOAD_32dp32b32xESX_NSY_INSZ_ILi2ELi4ELi3EEES12_NSQ_INS5_IJS13_S1H_EEENS5_IJS1H_SB_EEEEEEENS4_39AutoVectorizingCopyWithAssumedAlignmentILi128EEENS4_14SM90_TMA_STOREES1Y_S20_S20_EEEvvEEEEvNT_6ParamsE:
        .type           _ZN7cutlass13device_kernelINS_4gemm6kernel13GemmUniversalIN4cute5tupleIJiiiiEEENS1_10collective13CollectiveMmaINS1_35MainloopSm100TmaUmmaWarpSpecializedILi3ELi2ELi4ENS5_IJNS4_1CILi1EEESB_SB_EEEEENS5_IJNSA_ILi128EEESE_SE_EEENS_6half_tENS5_IJlSB_lEEESG_SH_NS4_8TiledMMAINS4_8MMA_AtomIJNS4_20SM100_MMA_F16BF16_SSISG_SG_fLi128ELi128ELNS4_4UMMA5MajorE0ELSM_0ELNSL_7ScaleInE0ELSN_0EEEEEENS4_6LayoutISC_NS5_IJNSA_ILi0EEESR_SR_EEEEENS5_IJNS4_10UnderscoreESU_SU_EEEEENS4_13SM90_TMA_LOADENS4_14ComposedLayoutINS4_7SwizzleILi3ELi4ELi3EEENS4_18smem_ptr_flag_bitsILi16EEENSQ_INS5_IJNSA_ILi8EEENSA_ILi64EEEEEENS5_IJS14_SB_EEEEEEEvNS4_8identityESX_S18_vS19_EENS_8epilogue10collective18CollectiveEpilogueINS1B_23Sm100TmaWarpSpecializedILi4ELi2ELi32ELb1ELb0EEEJSF_NS5_IJNSQ_ISE_SB_EENSQ_INSA_ILi32EEESB_EEEEESG_SH_SG_SH_NS1B_6fusion15FusionCallbacksIS1F_NS1K_17LinearCombinationISG_fSG_fLNS_15FloatRoundStyleE2EEESF_S1J_JEEENS4_5SM1004TMEM4LOAD26SM100_TMEM_LOAD_32dp32b32xESX_NSY_INSZ_ILi2ELi4ELi3EEES12_NSQ_INS5_IJS13_S1H_EEENS5_IJS1H_SB_EEEEEEENS4_39AutoVectorizingCopyWithAssumedAlignmentILi128EEENS4_14SM90_TMA_STOREES1Y_S20_S20_EEEvvEEEEvNT_6ParamsE,@function
        .size           _ZN7cutlass13device_kernelINS_4gemm6kernel13GemmUniversalIN4cute5tupleIJiiiiEEENS1_10collective13CollectiveMmaINS1_35MainloopSm100TmaUmmaWarpSpecializedILi3ELi2ELi4ENS5_IJNS4_1CILi1EEESB_SB_EEEEENS5_IJNSA_ILi128EEESE_SE_EEENS_6half_tENS5_IJlSB_lEEESG_SH_NS4_8TiledMMAINS4_8MMA_AtomIJNS4_20SM100_MMA_F16BF16_SSISG_SG_fLi128ELi128ELNS4_4UMMA5MajorE0ELSM_0ELNSL_7ScaleInE0ELSN_0EEEEEENS4_6LayoutISC_NS5_IJNSA_ILi0EEESR_SR_EEEEENS5_IJNS4_10UnderscoreESU_SU_EEEEENS4_13SM90_TMA_LOADENS4_14ComposedLayoutINS4_7SwizzleILi3ELi4ELi3EEENS4_18smem_ptr_flag_bitsILi16EEENSQ_INS5_IJNSA_ILi8EEENSA_ILi64EEEEEENS5_IJS14_SB_EEEEEEEvNS4_8identityESX_S18_vS19_EENS_8epilogue10collective18CollectiveEpilogueINS1B_23Sm100TmaWarpSpecializedILi4ELi2ELi32ELb1ELb0EEEJSF_NS5_IJNSQ_ISE_SB_EENSQ_INSA_ILi32EEESB_EEEEESG_SH_SG_SH_NS1B_6fusion15FusionCallbacksIS1F_NS1K_17LinearCombinationISG_fSG_fLNS_15FloatRoundStyleE2EEESF_S1J_JEEENS4_5SM1004TMEM4LOAD26SM100_TMEM_LOAD_32dp32b32xESX_NSY_INSZ_ILi2ELi4ELi3EEES12_NSQ_INS5_IJS13_S1H_EEENS5_IJS1H_SB_EEEEEEENS4_39AutoVectorizingCopyWithAssumedAlignmentILi128EEENS4_14SM90_TMA_STOREES1Y_S20_S20_EEEvvEEEEvNT_6ParamsE,(.L_x_173 - _ZN7cutlass13device_kernelINS_4gemm6kernel13GemmUniversalIN4cute5tupleIJiiiiEEENS1_10collective13CollectiveMmaINS1_35MainloopSm100TmaUmmaWarpSpecializedILi3ELi2ELi4ENS5_IJNS4_1CILi1EEESB_SB_EEEEENS5_IJNSA_ILi128EEESE_SE_EEENS_6half_tENS5_IJlSB_lEEESG_SH_NS4_8TiledMMAINS4_8MMA_AtomIJNS4_20SM100_MMA_F16BF16_SSISG_SG_fLi128ELi128ELNS4_4UMMA5MajorE0ELSM_0ELNSL_7ScaleInE0ELSN_0EEEEEENS4_6LayoutISC_NS5_IJNSA_ILi0EEESR_SR_EEEEENS5_IJNS4_10UnderscoreESU_SU_EEEEENS4_13SM90_TMA_LOADENS4_14ComposedLayoutINS4_7SwizzleILi3ELi4ELi3EEENS4_18smem_ptr_flag_bitsILi16EEENSQ_INS5_IJNSA_ILi8EEENSA_ILi64EEEEEENS5_IJS14_SB_EEEEEEEvNS4_8identityESX_S18_vS19_EENS_8epilogue10collective18CollectiveEpilogueINS1B_23Sm100TmaWarpSpecializedILi4ELi2ELi32ELb1ELb0EEEJSF_NS5_IJNSQ_ISE_SB_EENSQ_INSA_ILi32EEESB_EEEEESG_SH_SG_SH_NS1B_6fusion15FusionCallbacksIS1F_NS1K_17LinearCombinationISG_fSG_fLNS_15FloatRoundStyleE2EEESF_S1J_JEEENS4_5SM1004TMEM4LOAD26SM100_TMEM_LOAD_32dp32b32xESX_NSY_INSZ_ILi2ELi4ELi3EEES12_NSQ_INS5_IJS13_S1H_EEENS5_IJS1H_SB_EEEEEEENS4_39AutoVectorizingCopyWithAssumedAlignmentILi128EEENS4_14SM90_TMA_STOREES1Y_S20_S20_EEEvvEEEEvNT_6ParamsE)
        .other          _ZN7cutlass13device_kernelINS_4gemm6kernel13GemmUniversalIN4cute5tupleIJiiiiEEENS1_10collective13CollectiveMmaINS1_35MainloopSm100TmaUmmaWarpSpecializedILi3ELi2ELi4ENS5_IJNS4_1CILi1EEESB_SB_EEEEENS5_IJNSA_ILi128EEESE_SE_EEENS_6half_tENS5_IJlSB_lEEESG_SH_NS4_8TiledMMAINS4_8MMA_AtomIJNS4_20SM100_MMA_F16BF16_SSISG_SG_fLi128ELi128ELNS4_4UMMA5MajorE0ELSM_0ELNSL_7ScaleInE0ELSN_0EEEEEENS4_6LayoutISC_NS5_IJNSA_ILi0EEESR_SR_EEEEENS5_IJNS4_10UnderscoreESU_SU_EEEEENS4_13SM90_TMA_LOADENS4_14ComposedLayoutINS4_7SwizzleILi3ELi4ELi3EEENS4_18smem_ptr_flag_bitsILi16EEENSQ_INS5_IJNSA_ILi8EEENSA_ILi64EEEEEENS5_IJS14_SB_EEEEEEEvNS4_8identityESX_S18_vS19_EENS_8epilogue10collective18CollectiveEpilogueINS1B_23Sm100TmaWarpSpecializedILi4ELi2ELi32ELb1ELb0EEEJSF_NS5_IJNSQ_ISE_SB_EENSQ_INSA_ILi32EEESB_EEEEESG_SH_SG_SH_NS1B_6fusion15FusionCallbacksIS1F_NS1K_17LinearCombinationISG_fSG_fLNS_15FloatRoundStyleE2EEESF_S1J_JEEENS4_5SM1004TMEM4LOAD26SM100_TMEM_LOAD_32dp32b32xESX_NSY_INSZ_ILi2ELi4ELi3EEES12_NSQ_INS5_IJS13_S1H_EEENS5_IJS1H_SB_EEEEEEENS4_39AutoVectorizingCopyWithAssumedAlignmentILi128EEENS4_14SM90_TMA_STOREES1Y_S20_S20_EEEvvEEEEvNT_6ParamsE,@"STO_CUDA_ENTRY STV_DEFAULT"
_ZN7cutlass13device_kernelINS_4gemm6kernel13GemmUniversalIN4cute5tupleIJiiiiEEENS1_10collective13CollectiveMmaINS1_35MainloopSm100TmaUmmaWarpSpecializedILi3ELi2ELi4ENS5_IJNS4_1CILi1EEESB_SB_EEEEENS5_IJNSA_ILi128EEESE_SE_EEENS_6half_tENS5_IJlSB_lEEESG_SH_NS4_8TiledMMAINS4_8MMA_AtomIJNS4_20SM100_MMA_F16BF16_SSISG_SG_fLi128ELi128ELNS4_4UMMA5MajorE0ELSM_0ELNSL_7ScaleInE0ELSN_0EEEEEENS4_6LayoutISC_NS5_IJNSA_ILi0EEESR_SR_EEEEENS5_IJNS4_10UnderscoreESU_SU_EEEEENS4_13SM90_TMA_LOADENS4_14ComposedLayoutINS4_7SwizzleILi3ELi4ELi3EEENS4_18smem_ptr_flag_bitsILi16EEENSQ_INS5_IJNSA_ILi8EEENSA_ILi64EEEEEENS5_IJS14_SB_EEEEEEEvNS4_8identityESX_S18_vS19_EENS_8epilogue10collective18CollectiveEpilogueINS1B_23Sm100TmaWarpSpecializedILi4ELi2ELi32ELb1ELb0EEEJSF_NS5_IJNSQ_ISE_SB_EENSQ_INSA_ILi32EEESB_EEEEESG_SH_SG_SH_NS1B_6fusion15FusionCallbacksIS1F_NS1K_17LinearCombinationISG_fSG_fLNS_15FloatRoundStyleE2EEESF_S1J_JEEENS4_5SM1004TMEM4LOAD26SM100_TMEM_LOAD_32dp32b32xESX_NSY_INSZ_ILi2ELi4ELi3EEES12_NSQ_INS5_IJS13_S1H_EEENS5_IJS1H_SB_EEEEEEENS4_39AutoVectorizingCopyWithAssumedAlignmentILi128EEENS4_14SM90_TMA_STOREES1Y_S20_S20_EEEvvEEEEvNT_6ParamsE:
[----:B------:R-:W1:Y:S01]  /*0000*/  LDC R1, c[0x0][0x37c] ;  /* 0x0000df00ff017b82 */ /* 0x000e620000000800 */
[----:B------:R-:W2:Y:S01]  /*0010*/  S2R R101, SR_TID.X ;  /* 0x0000000000657919 */ /* 0x000ea20000002100 */
[----:B------:R-:W3:Y:S01]  /*0020*/  LDCU.64 UR4, c[0x0][0x890] ;  /* 0x00011200ff0477ac */ /* 0x000ee20008000a00 */
[----:B------:R-:W-:Y:S02]  /*0030*/  PRMT R88, RZ, 0x7610, R88 ;  /* 0x00007610ff587816 */ /* 0x000fe40000000058 */
[----:B------:R-:W-:Y:S01]  /*0040*/  ELECT P5, URZ, PT ;  /* 0x0000000000ff782f */ /* 0x000fe200038a0000 */
[----:B------:R-:W4:Y:S01]  /*0050*/  LDCU.64 UR46, c[0x0][0x358] ;  /* 0x00006b00ff2e77ac */ /* 0x000f220008000a00 */
[----:B---3--:R-:W-:-:S04]  /*0060*/  UISETP.NE.U32.AND UP0, UPT, UR4, URZ, UPT ;  /* 0x000000ff0400728c */ /* 0x008fc8000bf05070 */
[----:B------:R-:W-:Y:S01]  /*0070*/  UISETP.NE.AND.EX UP0, UPT, UR5, URZ, UPT, UP0 ;  /* 0x000000ff0500728c */ /* 0x000fe2000bf05300 */
[----:B--2---:R-:W-:-:S05]  /*0080*/  SHF.R.U32.HI R92, RZ, 0x5, R101 ;  /* 0x00000005ff5c7819 */ /* 0x004fca0000011665 */
[----:B------:R-:W2:Y:S02]  /*0090*/  SHFL.IDX PT, R0, R92, RZ, 0x1f ;  /* 0x00001fff5c007589 */ /* 0x000ea400000e0000 */
[----:B--2---:R-:W-:Y:S01]  /*00a0*/  R2UR UR8, R0 ;  /* 0x00000000000872ca */ /* 0x004fe200000e0000 */
[----:B-1--4-:R-:W-:-:S14]  /*00b0*/  BRA.U UP0, `(.L_x_0) ;  /* 0x00000001002c7547 */ /* 0x012fdc000b800000 */
[----:B------:R-:W1:Y:S02]  /*00c0*/  LDCU.64 UR6, c[0x0][0x888] ;  /* 0x00011100ff0677ac */ /* 0x000e640008000a00 */
[----:B-1----:R-:W-:-:S04]  /*00d0*/  UISETP.NE.U32.AND UP0, UPT, UR6, URZ, UPT ;  /* 0x000000ff0600728c */ /* 0x002fc8000bf05070 */
[----:B------:R-:W-:-:S09]  /*00e0*/  UISETP.NE.AND.EX UP0, UPT, UR7, URZ, UPT, UP0 ;  /* 0x000000ff0700728c */ /* 0x000fd2000bf05300 */
[----:B------:R-:W-:Y:S05]  /*00f0*/  BRA.U !UP0, `(.L_x_1) ;  /* 0x0000000108107547 */ /* 0x000fea000b800000 */
[----:B------:R-:W1:Y:S02]  /*0100*/  LDC.64 R2, c[0x0][0x888] ;  /* 0x00022200ff027b82 */ /* 0x000e640000000a00 */
[----:B-1----:R1:W5:Y:S01]  /*0110*/  LDG.E R49, desc[UR46][R2.64] ;  /* 0x0000002e02317981 */ /* 0x002362000c1e1900 */
[----:B------:R-:W-:Y:S01]  /*0120*/  HFMA2 R88, -RZ, RZ, 0, 5.9604644775390625e-08 ;  /* 0x00000001ff587431 */ /* 0x000fe200000001ff */
[----:B------:R-:W-:Y:S05]  /*0130*/  BRA `(.L_x_0) ;  /* 0x00000000000c7947 */ /* 0x000fea0003800000 */
.L_x_1:
[----:B------:R-:W1:Y:S01]  /*0140*/  LDCU UR6, c[0x0][0x880] ;  /* 0x00011000ff0677ac */ /* 0x000e620008000800 */
[----:B------:R-:W-:Y:S01]  /*0150*/  HFMA2 R88, -RZ, RZ, 0, 5.9604644775390625e-08 ;  /* 0x00000001ff587431 */ /* 0x000fe200000001ff */
[----:B-1----:R-:W-:-:S07]  /*0160*/  MOV R49, UR6 ;  /* 0x0000000600317c02 */ /* 0x002fce0008000f00 */
.L_x_0:
[----:B------:R-:W2:Y:S02]  /*0170*/  LDCU.64 UR6, c[0x0][0x8b0] ;  /* 0x00011600ff0677ac */ /* 0x000ea40008000a00 */
[----:B--2---:R-:W-:-:S04]  /*0180*/  UISETP.NE.U32.AND UP0, UPT, UR6, URZ, UPT ;  /* 0x000000ff0600728c */ /* 0x004fc8000bf05070 */
[----:B------:R-:W-:-:S09]  /*0190*/  UISETP.NE.AND.EX UP0, UPT, UR7, URZ, UPT, UP0 ;  /* 0x000000ff0700728c */ /* 0x000fd2000bf05300 */
[----:B------:R-:W-:Y:S05]  /*01a0*/  BRA.U UP0, `(.L_x_2) ;  /* 0x0000000100247547 */ /* 0x000fea000b800000 */
[----:B------:R-:W2:Y:S02]  /*01b0*/  LDCU.64 UR6, c[0x0][0x8a8] ;  /* 0x00011500ff0677ac */ /* 0x000ea40008000a00 */
[----:B--2---:R-:W-:-:S04]  /*01c0*/  UISETP.NE.U32.AND UP0, UPT, UR6, URZ, UPT ;  /* 0x000000ff0600728c */ /* 0x004fc8000bf05070 */
[----:B------:R-:W-:-:S09]  /*01d0*/  UISETP.NE.AND.EX UP0, UPT, UR7, URZ, UPT, UP0 ;  /* 0x000000ff0700728c */ /* 0x000fd2000bf05300 */
[----:B------:R-:W-:Y:S05]  /*01e0*/  BRA.U !UP0, `(.L_x_3) ;  /* 0x00000001080c7547 */ /* 0x000fea000b800000 */
[----:B-1----:R-:W1:Y:S02]  /*01f0*/  LDC.64 R2, c[0x0][0x8a8] ;  /* 0x00022a00ff027b82 */ /* 0x002e640000000a00 */
[----:B-1----:R2:W5:Y:S01]  /*0200*/  LDG.E R47, desc[UR46][R2.64] ;  /* 0x0000002e022f7981 */ /* 0x002562000c1e1900 */
[----:B------:R-:W-:Y:S05]  /*0210*/  BRA `(.L_x_2) ;  /* 0x0000000000087947 */ /* 0x000fea0003800000 */
.L_x_3:
[----:B------:R-:W2:Y:S02]  /*0220*/  LDCU UR6, c[0x0][0x8a0] ;  /* 0x00011400ff0677ac */ /* 0x000ea40008000800 */
[----:B--2---:R-:W-:Y:S02]  /*0230*/  MOV R47, UR6 ;  /* 0x00000006002f7c02 */ /* 0x004fe40008000f00 */
.L_x_2:
[----:B------:R-:W-:Y:S01]  /*0240*/  IMAD.U32 R0, RZ, RZ, UR8 ;  /* 0x00000008ff007e24 */ /* 0x000fe2000f8e00ff */
[----:B------:R-:W-:Y:S04]  /*0250*/  BSSY.RECONVERGENT B0, `(.L_x_4) ;  /* 0x000000c000007945 */ /* 0x000fe80003800200 */
[C---:B------:R-:W-:Y:S02]  /*0260*/  ISETP.NE.OR P1, PT, R0.reuse, 0x1, !P5 ;  /* 0x000000010000780c */ /* 0x040fe40006f25670 */
[----:B------:R-:W-:-:S11]  /*0270*/  ISETP.NE.OR P0, PT, R0, 0x3, !P5 ;  /* 0x000000030000780c */ /* 0x000fd60006f05670 */
[----:B------:R-:W-:Y:S05]  /*0280*/  @P1 BRA `(.L_x_5) ;  /* 0x0000000000201947 */ /* 0x000fea0003800000 */
[----:B------:R-:W3:Y:S02]  /*0290*/  LDCU.64 UR6, c[0x0][0x348] ;  /* 0x00006900ff0677ac */ /* 0x000ee40008000a00 */
[----:B---3--:R-:W-:Y:S02]  /*02a0*/  UIADD3 UR10, UP1, UPT, UR6, 0x80, URZ ;  /* 0x00000080060a7890 */ /* 0x008fe4000ff3e0ff */
[----:B------:R-:W-:Y:S02]  /*02b0*/  UIADD3 UR6, UP0, UPT, UR6, 0x180, URZ ;  /* 0x0000018006067890 */ /* 0x000fe4000ff1e0ff */
[----:B------:R-:W-:Y:S02]  /*02c0*/  UIADD3.X UR11, UPT, UPT, URZ, UR7, URZ, UP1, !UPT ;  /* 0x00000007ff0b7290 */ /* 0x000fe40008ffe4ff */
[----:B------:R-:W-:-:S07]  /*02d0*/  UIADD3.X UR7, UPT, UPT, URZ, UR7, URZ, UP0, !UPT ;  /* 0x00000007ff077290 */ /* 0x000fce00087fe4ff */
[----:B------:R3:W-:Y:S02]  /*02e0*/  UTMACCTL.PF [UR10] ;  /* 0x000000000a0079b9 */ /* 0x0007e40008040000 */
[----:B------:R3:W-:Y:S02]  /*02f0*/  UTMACCTL.PF [UR6] ;  /* 0x00000000060079b9 */ /* 0x0007e40008040000 */
[----:B---3--:R-:W-:Y:S01]  /*0300*/  NOP ;  /* 0x0000000000007918 */ /* 0x008fe20000000000 */
.L_x_5:
[----:B------:R-:W-:Y:S05]  /*0310*/  BSYNC.RECONVERGENT B0 ;  /* 0x0000000000007941 */ /* 0x000fea0003800200 */
.L_x_4:
[----:B------:R-:W-:Y:S04]  /*0320*/  BSSY.RECONVERGENT B0, `(.L_x_6) ;  /* 0x000000a000007945 */ /* 0x000fe80003800200 */
        /* <DEDUP_REMOVED lines=9> */
.L_x_7:
[----:B------:R-:W-:Y:S05]  /*03c0*/  BSYNC.RECONVERGENT B0 ;  /* 0x0000000000007941 */ /* 0x000fea0003800200 */
.L_x_6:
[----:B------:R-:W3:Y:S01]  /*03d0*/  LDCU.64 UR6, c[0x0][0x888] ;  /* 0x00011100ff0677ac */ /* 0x000ee20008000a00 */
[----:B------:R-:W-:Y:S02]  /*03e0*/  UISETP.EQ.U32.AND UP1, UPT, UR4, URZ, UPT ;  /* 0x000000ff0400728c */ /* 0x000fe4000bf22070 */
[----:B------:R-:W-:Y:S02]  /*03f0*/  UPLOP3.LUT UP2, UPT, UPT, UPT, UPT, 0x80, 0x8 ;  /* 0x000000000008789c */ /* 0x000fe40003f4f070 */
[----:B---3--:R-:W-:-:S04]  /*0400*/  UISETP.NE.U32.AND UP0, UPT, UR6, URZ, UPT ;  /* 0x000000ff0600728c */ /* 0x008fc8000bf05070 */
[----:B------:R-:W-:-:S04]  /*0410*/  UISETP.NE.AND.EX UP0, UPT, UR7, URZ, UPT, UP0 ;  /* 0x000000ff0700728c */ /* 0x000fc8000bf05300 */
[----:B------:R-:W-:-:S04]  /*0420*/  UISETP.EQ.OR.EX UP3, UPT, UR5, URZ, !UP0, UP1 ;  /* 0x000000ff0500728c */ /* 0x000fc8000c762710 */
[----:B------:R-:W-:-:S05]  /*0430*/  UP2UR UR50, UPR, URZ, 0x8 ;  /* 0x00000008ff327883 */ /* 0x000fca0008000000 */
[----:B------:R-:W-:Y:S07]  /*0440*/  BRA.U !UP3, `(.L_x_8) ;  /* 0x000000010b207547 */ /* 0x000fee000b800000 */
[----:B------:R-:W-:Y:S01]  /*0450*/  UISETP.NE.U32.AND UP2, UPT, UR4, URZ, UPT ;  /* 0x000000ff0400728c */ /* 0x000fe2000bf45070 */
[----:B-----5:R-:W-:Y:S01]  /*0460*/  FSETP.NEU.AND P0, PT, R49, RZ, PT ;  /* 0x000000ff3100720b */ /* 0x020fe20003f0d000 */
[----:B------:R-:W-:Y:S02]  /*0470*/  USEL UR4, URZ, 0xffffffff, UP0 ;  /* 0xffffffffff047887 */ /* 0x000fe40008000000 */
[----:B------:R-:W-:-:S10]  /*0480*/  UISETP.NE.AND.EX UP2, UPT, UR5, URZ, UPT, UP2 ;  /* 0x000000ff0500728c */ /* 0x000fd4000bf45320 */
[----:B------:R-:W-:Y:S01]  /*0490*/  VOTEU.ANY UP1, P0 ;  /* 0x0000000000ff7886 */ /* 0x000fe20000020100 */
[----:B------:R-:W-:-:S04]  /*04a0*/  @!UP2 USEL UR4, URZ, 0xffffffff, UP1 ;  /* 0xffffffffff04a887 */ /* 0x000fc80008800000 */
[----:B------:R-:W-:-:S04]  /*04b0*/  ULOP3.LUT UR4, UR4, 0x1, URZ, 0xc0, !UPT ;  /* 0x0000000104047892 */ /* 0x000fc8000f8ec0ff */
[----:B------:R-:W-:-:S11]  /*04c0*/  UISETP.NE.U32.AND UP2, UPT, UR4, 0x1, UPT ;  /* 0x000000010400788c */ /* 0x000fd6000bf45070 */
.L_x_8:
[----:B-12---:R-:W1:Y:S01]  /*04d0*/  SHFL.IDX PT, R2, R92, RZ, 0x1f ;  /* 0x00001fff5c027589 */ /* 0x006e6200000e0000 */
[----:B------:R-:W-:-:S04]  /*04e0*/  UISETP.NE.AND UP1, UPT, UR8, 0x2, UPT ;  /* 0x000000020800788c */ /* 0x000fc8000bf25270 */
[----:B------:R-:W-:Y:S01]  /*04f0*/  USEL UR6, URZ, 0x1, UP1 ;  /* 0x00000001ff067887 */ /* 0x000fe20008800000 */
[----:B-1----:R-:W-:-:S13]  /*0500*/  ISETP.NE.AND P0, PT, R2, RZ, PT ;  /* 0x000000ff0200720c */ /* 0x002fda0003f05270 */
[----:B------:R-:W-:Y:S05]  /*0510*/  @P0 BRA `(.L_x_9) ;  /* 0x0000000000400947 */ /* 0x000fea0003800000 */
[----:B------:R-:W1:Y:S01]  /*0520*/  S2UR UR5, SR_CgaCtaId ;  /* 0x00000000000579c3 */ /* 0x000e620000008800 */
[----:B------:R-:W-:Y:S01]  /*0530*/  UMOV UR7, 0x400 ;  /* 0x0000040000077882 */ /* 0x000fe20000000000 */
[----:B------:R-:W-:Y:S01]  /*0540*/  UMOV UR4, 0x1 ;  /* 0x0000000100047882 */ /* 0x000fe20000000000 */
[----:B------:R-:W-:Y:S01]  /*0550*/  ELECT P0, URZ, PT ;  /* 0x0000000000ff782f */ /* 0x000fe20003800000 */
[----:B------:R-:W-:-:S04]  /*0560*/  UIADD3 UR10, UPT, UPT, -UR4, 0x100000, URZ ;  /* 0x00100000040a7890 */ /* 0x000fc8000fffe1ff */
[----:B------:R-:W-:Y:S02]  /*0570*/  USHF.L.U32 UR11, UR10, 0xb, URZ ;  /* 0x0000000b0a0b7899 */ /* 0x000fe400080006ff */
[----:B------:R-:W-:Y:S02]  /*0580*/  USHF.L.U32 UR10, UR10, 0x1, URZ ;  /* 0x000000010a0a7899 */ /* 0x000fe400080006ff */
[----:B-1----:R-:W-:Y:S01]  /*0590*/  ULEA UR5, UR5, UR7, 0x18 ;  /* 0x0000000705057291 */ /* 0x002fe2000f8ec0ff */
[----:B------:R-:W1:Y:S11]  /*05a0*/  FENCE.VIEW.ASYNC.S ;  /* 0x00000000000073c6 */ /* 0x000e760000000000 */
[----:B-1----:R1:W2:Y:S01]  /*05b0*/  SYNCS.EXCH.64 URZ, [UR5], UR10 ;  /* 0x0000000a05ff75b2 */ /* 0x0022a20008000100 */
[----:B------:R1:W3:Y:S01]  /*05c0*/  SYNCS.EXCH.64 URZ, [UR5+0x18], UR10 ;  /* 0x0000180a05ff75b2 */ /* 0x0002e20008000100 */
[----:B------:R1:W4:Y:S01]  /*05d0*/  SYNCS.EXCH.64 URZ, [UR5+0x8], UR10 ;  /* 0x0000080a05ff75b2 */ /* 0x0003220008000100 */
[----:B------:R1:W1:Y:S01]  /*05e0*/  SYNCS.EXCH.64 URZ, [UR5+0x20], UR10 ;  /* 0x0000200a05ff75b2 */ /* 0x0002620008000100 */
[----:B------:R1:W1:Y:S01]  /*05f0*/  SYNCS.EXCH.64 URZ, [UR5+0x10], UR10 ;  /* 0x0000100a05ff75b2 */ /* 0x0002620008000100 */
[----:B------:R1:W1:Y:S01]  /*0600*/  SYNCS.EXCH.64 URZ, [UR5+0x28], UR10 ;  /* 0x0000280a05ff75b2 */ /* 0x0002620008000100 */
[----:B------:R-:W-:Y:S01]  /*0610*/  NOP ;  /* 0x0000000000007918 */ /* 0x000fe20000000000 */
.L_x_9:
[----:B------:R-:W2:Y:S01]  /*0620*/  SHFL.IDX PT, R2, R92, RZ, 0x1f ;  /* 0x00001fff5c027589 */ /* 0x000ea200000e0000 */
[----:B------:R-:W-:Y:S01]  /*0630*/  NOP ;  /* 0x0000000000007918 */ /* 0x000fe20000000000 */
[----:B--2---:R-:W-:-:S13]  /*0640*/  ISETP.NE.AND P0, PT, R2, 0x1, PT ;  /* 0x000000010200780c */ /* 0x004fda0003f05270 */
[----:B------:R-:W-:Y:S05]  /*0650*/  @P0 BRA `(.L_x_10) ;  /* 0x0000000000580947 */ /* 0x000fea0003800000 */
[----:B------:R-:W2:Y:S01]  /*0660*/  S2UR UR7, SR_CgaCtaId ;  /* 0x00000000000779c3 */ /* 0x000ea20000008800 */
[----:B------:R-:W-:Y:S01]  /*0670*/  UMOV UR9, 0x400 ;  /* 0x0000040000097882 */ /* 0x000fe20000000000 */
[----:B-1----:R-:W-:Y:S01]  /*0680*/  UMOV UR5, 0x20 ;  /* 0x0000002000057882 */ /* 0x002fe20000000000 */
[----:B------:R-:W-:Y:S01]  /*0690*/  UMOV UR4, 0x80 ;  /* 0x0000008000047882 */ /* 0x000fe20000000000 */
[----:B------:R-:W-:-:S04]  /*06a0*/  UIADD3 UR10, UPT, UPT, -UR5, 0x100000, URZ ;  /* 0x00100000050a7890 */ /* 0x000fc8000fffe1ff */
[----:B------:R-:W-:Y:S02]  /*06b0*/  USHF.L.U32 UR11, UR10, 0xb, URZ ;  /* 0x0000000b0a0b7899 */ /* 0x000fe400080006ff */
[----:B------:R-:W-:Y:S02]  /*06c0*/  USHF.L.U32 UR10, UR10, 0x1, URZ ;  /* 0x000000010a0a7899 */ /* 0x000fe400080006ff */
[----:B------:R-:W-:-:S04]  /*06d0*/  UIADD3 UR4, UPT, UPT, -UR4, 0x100000, URZ ;  /* 0x0010000004047890 */ /* 0x000fc8000fffe1ff */
[----:B------:R-:W-:Y:S02]  /*06e0*/  USHF.L.U32 UR5, UR4, 0xb, URZ ;  /* 0x0000000b04057899 */ /* 0x000fe400080006ff */
[----:B------:R-:W-:Y:S01]  /*06f0*/  USHF.L.U32 UR4, UR4, 0x1, URZ ;  /* 0x0000000104047899 */ /* 0x000fe200080006ff */
[----:B------:R-:W-:Y:S01]  /*0700*/  ELECT P0, URZ, PT ;  /* 0x0000000000ff782f */ /* 0x000fe20003800000 */
[----:B--2---:R-:W-:Y:S01]  /*0710*/  ULEA UR7, UR7, UR9, 0x18 ;  /* 0x0000000907077291 */ /* 0x004fe2000f8ec0ff */
[----:B------:R-:W1:Y:S11]  /*0720*/  FENCE.VIEW.ASYNC.S ;  /* 0x00000000000073c6 */ /* 0x000e760000000000 */
[----:B-1----:R2:W1:Y:S01]  /*0730*/  SYNCS.EXCH.64 URZ, [UR7+0x30], UR10 ;  /* 0x0000300a07ff75b2 */ /* 0x0024620008000100 */
[----:B------:R2:W1:Y:S01]  /*0740*/  SYNCS.EXCH.64 URZ, [UR7+0x50], UR4 ;  /* 0x0000500407ff75b2 */ /* 0x0004620008000100 */
[----:B------:R2:W1:Y:S01]  /*0750*/  SYNCS.EXCH.64 URZ, [UR7+0x38], UR10 ;  /* 0x0000380a07ff75b2 */ /* 0x0004620008000100 */
[----:B------:R2:W1:Y:S01]  /*0760*/  SYNCS.EXCH.64 URZ, [UR7+0x58], UR4 ;  /* 0x0000580407ff75b2 */ /* 0x0004620008000100 */
[----:B------:R2:W1:Y:S01]  /*0770*/  SYNCS.EXCH.64 URZ, [UR7+0x40], UR10 ;  /* 0x0000400a07ff75b2 */ /* 0x0004620008000100 */
[----:B------:R2:W1:Y:S01]  /*0780*/  SYNCS.EXCH.64 URZ, [UR7+0x60], UR4 ;  /* 0x0000600407ff75b2 */ /* 0x0004620008000100 */
[----:B------:R2:W1:Y:S01]  /*0790*/  SYNCS.EXCH.64 URZ, [UR7+0x48], UR10 ;  /* 0x0000480a07ff75b2 */ /* 0x0004620008000100 */
[----:B------:R2:W1:Y:S02]  /*07a0*/  SYNCS.EXCH.64 URZ, [UR7+0x68], UR4 ;  /* 0x0000680407ff75b2 */ /* 0x0004640008000100 */
[----:B--2---:R-:W-:Y:S01]  /*07b0*/  NOP ;  /* 0x0000000000007918 */ /* 0x004fe20000000000 */
.L_x_10:
[----:B------:R-:W2:Y:S01]  /*07c0*/  SHFL.IDX PT, R2, R92, RZ, 0x1f ;  /* 0x00001fff5c027589 */ /* 0x000ea200000e0000 */
[----:B------:R-:W-:Y:S01]  /*07d0*/  NOP ;  /* 0x0000000000007918 */ /* 0x000fe20000000000 */
[----:B--2---:R-:W-:-:S13]  /*07e0*/  ISETP.NE.AND P0, PT, R2, 0x3, PT ;  /* 0x000000030200780c */ /* 0x004fda0003f05270 */
[----:B------:R-:W-:Y:S05]  /*07f0*/  @P0 BRA `(.L_x_11) ;  /* 0x0000000000300947 */ /* 0x000fea0003800000 */
[----:B-1----:R-:W1:Y:S01]  /*0800*/  S2UR UR5, SR_CgaCtaId ;  /* 0x00000000000579c3 */ /* 0x002e620000008800 */
        /* <DEDUP_REMOVED lines=8> */
[----:B-1----:R2:W1:Y:S01]  /*0890*/  SYNCS.EXCH.64 URZ, [UR5+0x70], UR10 ;  /* 0x0000700a05ff75b2 */ /* 0x0024620008000100 */
[----:B------:R2:W1:Y:S02]  /*08a0*/  SYNCS.EXCH.64 URZ, [UR5+0x78], UR10 ;  /* 0x0000780a05ff75b2 */ /* 0x0004640008000100 */
[----:B--2---:R-:W-:Y:S01]  /*08b0*/  NOP ;  /* 0x0000000000007918 */ /* 0x004fe20000000000 */
.L_x_11:
[----:B------:R-:W2:Y:S01]  /*08c0*/  SHFL.IDX PT, R2, R92, RZ, 0x1f ;  /* 0x00001fff5c027589 */ /* 0x000ea200000e0000 */
[----:B------:R-:W-:Y:S01]  /*08d0*/  NOP ;  /* 0x0000000000007918 */ /* 0x000fe20000000000 */
[----:B--2---:R-:W-:-:S13]  /*08e0*/  ISETP.NE.AND P0, PT, R2, 0x4, PT ;  /* 0x000000040200780c */ /* 0x004fda0003f05270 */
[----:B------:R-:W-:Y:S05]  /*08f0*/  @P0 BRA `(.L_x_12) ;  /* 0x00000000004c0947 */ /* 0x000fea0003800000 */
[----:B-1----:R-:W1:Y:S01]  /*0900*/  S2UR UR5, SR_CgaCtaId ;  /* 0x00000000000579c3 */ /* 0x002e620000008800 */
[----:B------:R-:W-:Y:S01]  /*0910*/  UMOV UR9, 0x100 ;  /* 0x0000010000097882 */ /* 0x000fe20000000000 */
[----:B------:R-:W-:Y:S01]  /*0920*/  UMOV UR7, 0x400 ;  /* 0x0000040000077882 */ /* 0x000fe20000000000 */
[----:B------:R-:W-:Y:S01]  /*0930*/  USEL UR9, UR9, 0xe0, UP2 ;  /* 0x000000e009097887 */ /* 0x000fe20009000000 */
[----:B------:R-:W-:Y:S01]  /*0940*/  UMOV UR4, 0x1 ;  /* 0x0000000100047882 */ /* 0x000fe20000000000 */
[----:B------:R-:W-:Y:S01]  /*0950*/  ELECT P0, URZ, PT ;  /* 0x0000000000ff782f */ /* 0x000fe20003800000 */
[----:B------:R-:W-:-:S04]  /*0960*/  UIADD3 UR10, UPT, UPT, -UR4, 0x100000, URZ ;  /* 0x00100000040a7890 */ /* 0x000fc8000fffe1ff */
[----:B------:R-:W-:Y:S02]  /*0970*/  USHF.L.U32 UR11, UR10, 0xb, URZ ;  /* 0x0000000b0a0b7899 */ /* 0x000fe400080006ff */
[----:B------:R-:W-:Y:S02]  /*0980*/  USHF.L.U32 UR10, UR10, 0x1, URZ ;  /* 0x000000010a0a7899 */ /* 0x000fe400080006ff */
[----:B------:R-:W-:-:S04]  /*0990*/  UIADD3 UR12, UPT, UPT, -UR9, 0x100000, URZ ;  /* 0x00100000090c7890 */ /* 0x000fc8000fffe1ff */
[----:B------:R-:W-:Y:S02]  /*09a0*/  USHF.L.U32 UR13, UR12, 0xb, URZ ;  /* 0x0000000b0c0d7899 */ /* 0x000fe400080006ff */
[----:B------:R-:W-:Y:S02]  /*09b0*/  USHF.L.U32 UR12, UR12, 0x1, URZ ;  /* 0x000000010c0c7899 */ /* 0x000fe400080006ff */
[----:B-1----:R-:W-:Y:S01]  /*09c0*/  ULEA UR5, UR5, UR7, 0x18 ;  /* 0x0000000705057291 */ /* 0x002fe2000f8ec0ff */
[----:B------:R-:W1:Y:S11]  /*09d0*/  FENCE.VIEW.ASYNC.S ;  /* 0x00000000000073c6 */ /* 0x000e760000000000 */
[----:B-1----:R2:W1:Y:S01]  /*09e0*/  SYNCS.EXCH.64 URZ, [UR5+0x80], UR10 ;  /* 0x0000800a05ff75b2 */ /* 0x0024620008000100 */
[----:B------:R2:W1:Y:S01]  /*09f0*/  SYNCS.EXCH.64 URZ, [UR5+0x90], UR12 ;  /* 0x0000900c05ff75b2 */ /* 0x0004620008000100 */
[----:B------:R2:W1:Y:S01]  /*0a00*/  SYNCS.EXCH.64 URZ, [UR5+0x88], UR10 ;  /* 0x0000880a05ff75b2 */ /* 0x0004620008000100 */
[----:B------:R2:W1:Y:S02]  /*0a10*/  SYNCS.EXCH.64 URZ, [UR5+0x98], UR12 ;  /* 0x0000980c05ff75b2 */ /* 0x0004640008000100 */
[----:B--2---:R-:W-:Y:S01]  /*0a20*/  NOP ;  /* 0x0000000000007918 */ /* 0x004fe20000000000 */
.L_x_12:
        /* <DEDUP_REMOVED lines=26> */
.L_x_13:
        /* <DEDUP_REMOVED lines=18> */
.L_x_14:
[----:B-1----:R-:W1:Y:S01]  /*0cf0*/  S2UR UR5, SR_CTAID.X ;  /* 0x00000000000579c3 */ /* 0x002e620000002500 */
[----:B------:R-:W-:-:S05]  /*0d00*/  CS2R.32 R87, SR_CgaSize ;  /* 0x0000000000577805 */ /* 0x000fca0000008a00 */
[----:B------:R-:W-:-:S05]  /*0d10*/  IMAD R87, R87, -0xa0, RZ ;  /* 0xffffff6057577824 */ /* 0x000fca00078e02ff */
[----:B------:R-:W-:-:S14]  /*0d20*/  R2UR UR9, R87 ;  /* 0x00000000570972ca */ /* 0x000fdc00000e0000 */
[----:B------:R-:W2:Y:S01]  /*0d30*/  LDCU UR9, c[0x0][UR9+0x2b0] ;  /* 0x00005600090977ac */ /* 0x000ea20008000800 */
[----:B------:R-:W-:Y:S01]  /*0d40*/  NOP ;  /* 0x0000000000007918 */ /* 0x000fe20000000000 */
[----:B------:R-:W-:-:S05]  /*0d50*/  CS2R.32 R87, SR_CgaSize ;  /* 0x0000000000577805 */ /* 0x000fca0000008a00 */
[----:B------:R-:W-:-:S05]  /*0d60*/  IMAD R87, R87, -0xa0, RZ ;  /* 0xffffff6057577824 */ /* 0x000fca00078e02ff */
[----:B------:R-:W-:-:S14]  /*0d70*/  R2UR UR7, R87 ;  /* 0x00000000570772ca */ /* 0x000fdc00000e0000 */
[----:B------:R-:W3:Y:S01]  /*0d80*/  LDCU UR7, c[0x0][UR7+0x2b4] ;  /* 0x00005680070777ac */ /* 0x000ee20008000800 */
[----:B------:R-:W4:Y:S08]  /*0d90*/  S2UR UR4, SR_CTAID.Y ;  /* 0x00000000000479c3 */ /* 0x000f300000002600 */
[----:B------:R-:W3:Y:S01]  /*0da0*/  LDC R10, c[0x0][0xb24] ;  /* 0x0002c900ff0a7b82 */ /* 0x000ee20000000800 */
[----:B-1----:R-:W-:-:S02]  /*0db0*/  I2FP.F32.U32 R87, UR5 ;  /* 0x0000000500577c45 */ /* 0x002fc40008201000 */
[----:B------:R-:W-:-:S05]  /*0dc0*/  CS2R.32 R3, SR_CgaSize ;  /* 0x0000000000037805 */ /* 0x000fca0000008a00 */
[----:B------:R-:W-:-:S06]  /*0dd0*/  IMAD R3, R3, -0xa0, RZ ;  /* 0xffffff6003037824 */ /* 0x000fcc00078e02ff */
[----:B------:R-:W1:Y:S01]  /*0de0*/  LDC R3, c[0x0][R3+0x2a0] ;  /* 0x0000a80003037b82 */ /* 0x000e620000000800 */
[----:B------:R-:W-:Y:S01]  /*0df0*/  MOV R15, UR5 ;  /* 0x00000005000f7c02 */ /* 0x000fe20008000f00 */
[----:B--2---:R-:W-:Y:S01]  /*0e00*/  FMUL R87, R87, UR9 ;  /* 0x0000000957577c20 */ /* 0x004fe20008400000 */
[----:B----4-:R-:W-:Y:S02]  /*0e10*/  I2FP.F32.U32 R86, UR4 ;  /* 0x0000000400567c45 */ /* 0x010fe40008201000 */
[----:B------:R-:W-:-:S05]  /*0e20*/  CS2R.32 R2, SR_CgaSize ;  /* 0x0000000000027805 */ /* 0x000fca0000008a00 */
[----:B------:R-:W-:-:S06]  /*0e30*/  IMAD R2, R2, -0xa0, RZ ;  /* 0xffffff6002027824 */ /* 0x000fcc00078e02ff */
[----:B------:R-:W2:Y:S01]  /*0e40*/  LDC R2, c[0x0][R2+0x2a4] ;  /* 0x0000a90002027b82 */ /* 0x000ea20000000800 */
[----:B------:R-:W-:Y:S01]  /*0e50*/  MOV R14, UR4 ;  /* 0x00000004000e7c02 */ /* 0x000fe20008000f00 */
[----:B------:R-:W4:Y:S01]  /*0e60*/  F2I.U32.TRUNC.NTZ R87, R87 ;  /* 0x0000005700577305 */ /* 0x000f22000020f000 */
[----:B---3--:R-:W-:-:S05]  /*0e70*/  FMUL R86, R86, UR7 ;  /* 0x0000000756567c20 */ /* 0x008fca0008400000 */
[----:B------:R-:W-:Y:S01]  /*0e80*/  BAR.SYNC.DEFER_BLOCKING 0x0 ;  /* 0x0000000000007b1d */ /* 0x000fe20000010000 */
[----:B------:R-:W-:-:S05]  /*0e90*/  ISETP.GE.AND P0, PT, R10, 0x1, PT ;  /* 0x000000010a00780c */ /* 0x000fca0003f06270 */
[----:B------:R-:W3:Y:S02]  /*0ea0*/  F2I.U32.TRUNC.NTZ R86, R86 ;  /* 0x0000005600567305 */ /* 0x000ee4000020f000 */
[----:B------:R-:W2:Y:S01]  /*0eb0*/  S2UR UR36, SR_CTAID.Z ;  /* 0x00000000002479c3 */ /* 0x000ea20000002700 */
[----:B----4-:R-:W-:-:S05]  /*0ec0*/  IADD3 R87, PT, PT, -R87, RZ, RZ ;  /* 0x000000ff57577210 */ /* 0x010fca0007ffe1ff */
[----:B-1----:R-:W-:Y:S01]  /*0ed0*/  IMAD R87, R3, R87, UR5 ;  /* 0x0000000503577e24 */ /* 0x002fe2000f8e0257 */
[----:B---3--:R-:W-:-:S05]  /*0ee0*/  IADD3 R86, PT, PT, -R86, RZ, RZ ;  /* 0x000000ff56567210 */ /* 0x008fca0007ffe1ff */
[----:B--2---:R-:W-:Y:S01]  /*0ef0*/  IMAD R86, R2, R86, UR4 ;  /* 0x0000000402567e24 */ /* 0x004fe2000f8e0256 */
[----:B------:R-:W-:Y:S06]  /*0f00*/  @!P0 BRA `(.L_x_15) ;  /* 0x0000000000b88947 */ /* 0x000fec0003800000 */
[----:B------:R-:W1:Y:S01]  /*0f10*/  LDC.64 R4, c[0x0][0xb18] ;  /* 0x0002c600ff047b82 */ /* 0x000e620000000a00 */
[----:B------:R-:W-:-:S07]  /*0f20*/  ISETP.NE.AND P0, PT, R10, 0x1, PT ;  /* 0x000000010a00780c */ /* 0x000fce0003f05270 */
[----:B------:R-:W2:Y:S08]  /*0f30*/  LDC R9, c[0x0][0xb0c] ;  /* 0x0002c300ff097b82 */ /* 0x000eb00000000800 */
[----:B------:R-:W3:Y:S08]  /*0f40*/  LDC R12, c[0x0][0x370] ;  /* 0x0000dc00ff0c7b82 */ /* 0x000ef00000000800 */
[----:B------:R-:W4:Y:S01]  /*0f50*/  LDC R11, c[0x0][0x374] ;  /* 0x0000dd00ff0b7b82 */ /* 0x000f220000000800 */
[----:B-1----:R-:W-:-:S07]  /*0f60*/  ISETP.NE.AND P1, PT, R4, 0x1, PT ;  /* 0x000000010400780c */ /* 0x002fce0003f25270 */
[----:B------:R-:W3:Y:S01]  /*0f70*/  LDC.64 R6, c[0x0][0xb10] ;  /* 0x0002c400ff067b82 */ /* 0x000ee20000000a00 */
[----:B--2---:R-:W-:-:S07]  /*0f80*/  ISETP.NE.AND P2, PT, R9, 0x1, PT ;  /* 0x000000010900780c */ /* 0x004fce0003f45270 */
[----:B------:R-:W1:Y:S08]  /*0f90*/  LDC R8, c[0x0][0xb20] ;  /* 0x0002c800ff087b82 */ /* 0x000e700000000800 */
[----:B------:R-:W2:Y:S01]  /*0fa0*/  LDC.64 R2, c[0x0][0xb28] ;  /* 0x0002ca00ff027b82 */ /* 0x000ea20000000a00 */
[----:B----4-:R-:W-:-:S04]  /*0fb0*/  IMAD.HI.U32 R13, R11, R5, RZ ;  /* 0x000000050b0d7227 */ /* 0x010fc800078e00ff */
[----:B------:R-:W-:-:S04]  /*0fc0*/  IMAD.HI.U32 R5, R14, R5, RZ ;  /* 0x000000050e057227 */ /* 0x000fc800078e00ff */
[----:B---3--:R-:W-:-:S05]  /*0fd0*/  IMAD.HI.U32 R16, R12, R6, RZ ;  /* 0x000000060c107227 */ /* 0x008fca00078e00ff */
[-C--:B------:R-:W-:Y:S01]  /*0fe0*/  @P2 SHF.R.U32.HI R12, RZ, R7.reuse, R16 ;  /* 0x00000007ff0c2219 */ /* 0x080fe20000011610 */
[----:B------:R-:W-:Y:S01]  /*0ff0*/  IMAD.HI.U32 R16, R15, R6, RZ ;  /* 0x000000060f107227 */ /* 0x000fe200078e00ff */
[-C--:B-1----:R-:W-:Y:S02]  /*1000*/  @P1 SHF.R.U32.HI R11, RZ, R8.reuse, R13 ;  /* 0x00000008ff0b1219 */ /* 0x082fe4000001160d */
[----:B------:R-:W-:Y:S02]  /*1010*/  SHF.R.U32.HI R5, RZ, R8, R5 ;  /* 0x00000008ff057219 */ /* 0x000fe40000011605 */
[----:B------:R-:W-:Y:S02]  /*1020*/  SHF.R.U32.HI R16, RZ, R7, R16 ;  /* 0x00000007ff107219 */ /* 0x000fe40000011610 */
[----:B------:R-:W-:Y:S01]  /*1030*/  SEL R5, R14, R5, !P1 ;  /* 0x000000050e057207 */ /* 0x000fe20004800000 */
[----:B--2---:R-:W-:Y:S01]  /*1040*/  IMAD.HI.U32 R13, R11, R2, RZ ;  /* 0x000000020b0d7227 */ /* 0x004fe200078e00ff */
[----:B------:R-:W-:-:S03]  /*1050*/  SEL R16, R15, R16, !P2 ;  /* 0x000000100f107207 */ /* 0x000fc60005000000 */
[----:B------:R-:W-:Y:S01]  /*1060*/  IMAD.HI.U32 R6, R12, R2, RZ ;  /* 0x000000020c067227 */ /* 0x000fe200078e00ff */
[----:B------:R-:W-:-:S04]  /*1070*/  @P0 SHF.R.U32.HI R11, RZ, R3, R13 ;  /* 0x00000003ff0b0219 */ /* 0x000fc8000001160d */
[----:B------:R-:W-:Y:S01]  /*1080*/  @P0 SHF.R.U32.HI R12, RZ, R3, R6 ;  /* 0x00000003ff0c0219 */ /* 0x000fe20000011606 */
[----:B------:R-:W-:-:S04]  /*1090*/  IMAD R11, R11, R10, RZ ;  /* 0x0000000a0b0b7224 */ /* 0x000fc800078e02ff */
[----:B------:R-:W-:Y:S01]  /*10a0*/  IMAD R6, R12, R10, RZ ;  /* 0x0000000a0c067224 */ /* 0x000fe200078e02ff */
[----:B------:R-:W-:-:S04]  /*10b0*/  ISETP.GE.AND P1, PT, R5, R11, PT ;  /* 0x0000000b0500720c */ /* 0x000fc80003f26270 */
[----:B------:R-:W-:Y:S01]  /*10c0*/  ISETP.GE.OR P1, PT, R16, R6, P1 ;  /* 0x000000061000720c */ /* 0x000fe20000f26670 */
[----:B------:R-:W-:-:S05]  /*10d0*/  IMAD.HI.U32 R6, R5, R2, RZ ;  /* 0x0000000205067227 */ /* 0x000fca00078e00ff */
[----:B------:R-:W-:-:S04]  /*10e0*/  SHF.R.U32.HI R6, RZ, R3, R6 ;  /* 0x00000003ff067219 */ /* 0x000fc80000011606 */
[----:B------:R-:W-:-:S03]  /*10f0*/  SEL R6, R5, R6, !P0 ;  /* 0x0000000605067207 */ /* 0x000fc60004000000 */
[----:B------:R-:W-:Y:S01]  /*1100*/  @!P1 IMAD.HI.U32 R7, R16, R2, RZ ;  /* 0x0000000210079227 */ /* 0x000fe200078e00ff */
[----:B------:R-:W-:-:S04]  /*1110*/  IADD3 R2, PT, PT, -R6, RZ, RZ ;  /* 0x000000ff06027210 */ /* 0x000fc80007ffe1ff */
[----:B------:R-:W-:Y:S01]  /*1120*/  @!P1 SHF.R.U32.HI R3, RZ, R3, R7 ;  /* 0x00000003ff039219 */ /* 0x000fe20000011607 */
[----:B------:R-:W-:Y:S01]  /*1130*/  IMAD R2, R10, R2, R5 ;  /* 0x000000020a027224 */ /* 0x000fe200078e0205 */
[----:B------:R-:W-:Y:S02]  /*1140*/  IADD3 R7, PT, PT, -R5, RZ, RZ ;  /* 0x000000ff05077210 */ /* 0x000fe40007ffe1ff */
[----:B------:R-:W-:-:S03]  /*1150*/  @!P1 SEL R3, R16, R3, !P0 ;  /* 0x0000000310039207 */ /* 0x000fc60004000000 */
[----:B------:R-:W-:Y:S02]  /*1160*/  IMAD R7, R4, R7, R14 ;  /* 0x0000000704077224 */ /* 0x000fe400078e020e */
[--C-:B------:R-:W-:Y:S02]  /*1170*/  @!P1 IMAD.IADD R6, R6, 0x1, -R3.reuse ;  /* 0x0000000106069824 */ /* 0x100fe400078e0a03 */
[----:B------:R-:W-:Y:S01]  /*1180*/  @!P1 IMAD R3, R2, R12, R3 ;  /* 0x0000000c02039224 */ /* 0x000fe200078e0203 */
[----:B------:R-:W-:Y:S01]  /*1190*/  IADD3 R2, PT, PT, -R16, RZ, RZ ;  /* 0x000000ff10027210 */ /* 0x000fe20007ffe1ff */
[----:B------:R-:W-:Y:S02]  /*11a0*/  @!P1 IMAD R5, R6, R10, R16 ;  /* 0x0000000a06059224 */ /* 0x000fe400078e0210 */
[----:B------:R-:W-:Y:S02]  /*11b0*/  @!P1 IMAD.MOV.U32 R16, RZ, RZ, R3 ;  /* 0x000000ffff109224 */ /* 0x000fe400078e0003 */
[----:B------:R-:W-:-:S02]  /*11c0*/  IMAD R2, R9, R2, R15 ;  /* 0x0000000209027224 */ /* 0x000fc400078e020f */
[----:B------:R-:W-:Y:S02]  /*11d0*/  IMAD R14, R5, R4, R7 ;  /* 0x00000004050e7224 */ /* 0x000fe400078e0207 */
[----:B------:R-:W-:Y:S02]  /*11e0*/  IMAD R15, R16, R9, R2 ;  /* 0x00000009100f7224 */ /* 0x000fe400078e0202 */
.L_x_15:
[----:B------:R-:W1:Y:S01]  /*11f0*/  LDCU UR4, c[0x0][0xb30] ;  /* 0x00016600ff0477ac */ /* 0x000e620008000800 */
[----:B------:R-:W2:Y:S08]  /*1200*/  S2UR UR37, SR_CgaCtaId ;  /* 0x00000000002579c3 */ /* 0x000eb00000008800 */
[----:B------:R-:W3:Y:S01]  /*1210*/  LDC R40, c[0x0][0xb24] ;  /* 0x0002c900ff287b82 */ /* 0x000ee20000000800 */
[----:B-1----:R-:W-:-:S09]  /*1220*/  UISETP.NE.AND UP1, UPT, UR4, 0x1, UPT ;  /* 0x000000010400788c */ /* 0x002fd2000bf25270 */
[----:B--2---:R-:W-:Y:S05]  /*1230*/  BRA.U UP1, `(.L_x_16) ;  /* 0x0000000101407547 */ /* 0x004fea000b800000 */
[----:B------:R-:W1:Y:S08]  /*1240*/  LDC.64 R4, c[0x0][0xb10] ;  /* 0x0002c400ff047b82 */ /* 0x000e700000000a00 */
[----:B------:R-:W2:Y:S08]  /*1250*/  LDC.64 R2, c[0x0][0xb18] ;  /* 0x0002c600ff027b82 */ /* 0x000eb00000000a00 */
[----:B------:R-:W4:Y:S08]  /*1260*/  LDC R6, c[0x0][0xb20] ;  /* 0x0002c800ff067b82 */ /* 0x000f300000000800 */
[----:B------:R-:W3:Y:S01]  /*1270*/  LDC R7, c[0x0][0xb0c] ;  /* 0x0002c300ff077b82 */ /* 0x000ee20000000800 */
[----:B-1----:R-:W-:-:S05]  /*1280*/  IMAD.HI.U32 R4, R15, R4, RZ ;  /* 0x000000040f047227 */ /* 0x002fca00078e00ff */
[----:B------:R-:W-:Y:S01]  /*1290*/  SHF.R.U32.HI R4, RZ, R5, R4 ;  /* 0x00000005ff047219 */ /* 0x000fe20000011604 */
[----:B--2---:R-:W-:Y:S01]  /*12a0*/  IMAD.HI.U32 R3, R14, R3, RZ ;  /* 0x000000030e037227 */ /* 0x004fe200078e00ff */
[----:B------:R-:W-:-:S04]  /*12b0*/  ISETP.NE.AND P0, PT, R2, 0x1, PT ;  /* 0x000000010200780c */ /* 0x000fc80003f05270 */
[----:B----4-:R-:W-:-:S04]  /*12c0*/  SHF.R.U32.HI R3, RZ, R6, R3 ;  /* 0x00000006ff037219 */ /* 0x010fc80000011603 */
[----:B------:R-:W-:Y:S02]  /*12d0*/  SEL R3, R14, R3, !P0 ;  /* 0x000000030e037207 */ /* 0x000fe40004000000 */
[----:B---3--:R-:W-:-:S04]  /*12e0*/  ISETP.NE.AND P1, PT, R7, 0x1, PT ;  /* 0x000000010700780c */ /* 0x008fc80003f25270 */
[----:B------:R-:W-:-:S05]  /*12f0*/  SEL R4, R15, R4, !P1 ;  /* 0x000000040f047207 */ /* 0x000fca0004800000 */
[----:B------:R-:W-:Y:S02]  /*1300*/  IMAD.IADD R5, R3, 0x1, -R4 ;  /* 0x0000000103057824 */ /* 0x000fe400078e0a04 */
[----:B------:R-:W-:Y:S02]  /*1310*/  IMAD.IADD R3, R4, 0x1, -R3 ;  /* 0x0000000104037824 */ /* 0x000fe400078e0a03 */
[----:B------:R-:W-:Y:S02]  /*1320*/  IMAD R15, R5, R7, R15 ;  /* 0x00000007050f7224 */ /* 0x000fe400078e020f */
[----:B------:R-:W-:-:S07]  /*1330*/  IMAD R14, R3, R2, R14 ;  /* 0x00000002030e7224 */ /* 0x000fce00078e020e */
.L_x_16:
[----:B------:R-:W-:Y:S01]  /*1340*/  BAR.SYNC.DEFER_BLOCKING 0x0 ;  /* 0x0000000000007b1d */ /* 0x000fe20000010000 */
[----:B------:R-:W-:Y:S01]  /*1350*/  UISETP.NE.AND UP1, UPT, UR8, 0x2, UPT ;  /* 0x000000020800788c */ /* 0x000fe2000bf25270 */
[----:B------:R-:W-:Y:S02]  /*1360*/  ISETP.NE.OR P5, PT, R0, 0x2, !P5 ;  /* 0x000000020000780c */ /* 0x000fe40006fa5670 */
[----:B------:R-:W-:-:S06]  /*1370*/  LOP3.LUT R2, R101, 0x1f, RZ, 0xc0, !PT ;  /* 0x0000001f65027812 */ /* 0x000fcc00078ec0ff */
[----:B------:R-:W-:Y:S05]  /*1380*/  BRA.U UP1, `(.L_x_17) ;  /* 0x0000001101887547 */ /* 0x000fea000b800000 */
[----:B------:R-:W1:Y:S01]  /*1390*/  LDCU UR13, c[0x0][0x38c] ;  /* 0x00007180ff0d77ac */ /* 0x000e620008000800 */
[----:B------:R-:W2:Y:S01]  /*13a0*/  LDC R8, c[0x0][0x370] ;  /* 0x0000dc00ff087b82 */ /* 0x000ea20000000800 */
[----:B------:R-:W-:Y:S01]  /*13b0*/  PLOP3.LUT P1, PT, PT, PT, UP2, 0x80, 0x8 ;  /* 0x000000000008781c */ /* 0x000fe20003f2f028 */
[----:B------:R-:W-:Y:S01]  /*13c0*/  IMAD.MOV.U32 R17, RZ, RZ, 0x1 ;  /* 0x00000001ff117424 */ /* 0x000fe200078e00ff */
[----:B------:R-:W-:Y:S01]  /*13d0*/  ISETP.EQ.OR P4, PT, R2, RZ, P5 ;  /* 0x000000ff0200720c */ /* 0x000fe20002f82670 */
[----:B------:R-:W-:Y:S01]  /*13e0*/  IMAD.MOV.U32 R16, RZ, RZ, RZ ;  /* 0x000000ffff107224 */ /* 0x000fe200078e00ff */
[----:B------:R-:W-:Y:S02]  /*13f0*/  PLOP3.LUT P1, PT, P1, PT, PT, 0x8, 0x80 ;  /* 0x000000000080781c */ /* 0x000fe40000f2e170 */
[----:B------:R-:W-:Y:S01]  /*1400*/  CS2R R12, SRZ ;  /* 0x00000000000c7805 */ /* 0x000fe2000001ff00 */
[----:B------:R-:W-:Y:S01]  /*1410*/  IMAD.MOV.U32 R11, RZ, RZ, 0x1 ;  /* 0x00000001ff0b7424 */ /* 0x000fe200078e00ff */
[----:B------:R-:W4:Y:S01]  /*1420*/  LDC R0, c[0x0][0x374] ;  /* 0x0000dd00ff007b82 */ /* 0x000f220000000800 */
[----:B------:R-:W2:Y:S01]  /*1430*/  LDCU.64 UR22, c[0x0][0x348] ;  /* 0x00006900ff1677ac */ /* 0x000ea20008000a00 */
[----:B------:R-:W-:Y:S01]  /*1440*/  UMOV UR6, URZ ;  /* 0x000000ff00067c82 */ /* 0x000fe20008000000 */
[----:B-1----:R-:W-:-:S04]  /*1450*/  UIADD3 UR5, UPT, UPT, UR13, 0x7f, URZ ;  /* 0x0000007f0d057890 */ /* 0x002fc8000fffe0ff */
[----:B------:R-:W-:-:S04]  /*1460*/  USHF.R.S32.HI UR4, URZ, 0x1f, UR5 ;  /* 0x0000001fff047899 */ /* 0x000fc80008011405 */
[----:B------:R-:W-:-:S04]  /*1470*/  ULEA.HI UR4, UR4, UR5, URZ, 0x7 ;  /* 0x0000000504047291 */ /* 0x000fc8000f8f38ff */
[----:B------:R-:W-:Y:S02]  /*1480*/  USHF.R.S32.HI UR15, URZ, 0x7, UR4 ;  /* 0x00000007ff0f7899 */ /* 0x000fe40008011404 */
[----:B------:R-:W-:Y:S02]  /*1490*/  UIADD3 UR4, UPT, UPT, UR13, -0x1, URZ ;  /* 0xffffffff0d047890 */ /* 0x000fe4000fffe0ff */
[----:B------:R-:W-:Y:S02]  /*14a0*/  UISETP.LT.U32.AND UP0, UPT, UR15, 0x3, UPT ;  /* 0x000000030f00788c */ /* 0x000fe4000bf01070 */
[----:B------:R-:W-:Y:S02]  /*14b0*/  UISETP.GE.U32.AND UP1, UPT, UR4, -0xff, UPT ;  /* 0xffffff010400788c */ /* 0x000fe4000bf26070 */
[----:B------:R-:W-:Y:S02]  /*14c0*/  USEL UR14, UR15, 0x3, UP0 ;  /* 0x000000030f0e7887 */ /* 0x000fe40008000000 */
[----:B------:R-:W-:-:S02]  /*14d0*/  UIADD3 UR13, UPT, UPT, UR13, 0xfe, URZ ;  /* 0x000000fe0d0d7890 */ /* 0x000fc4000fffe0ff */
[----:B------:R-:W-:Y:S02]  /*14e0*/  UIADD3 UR5, UPT, UPT, UR14, -0x1, URZ ;  /* 0xffffffff0e057890 */ /* 0x000fe4000fffe0ff */
[----:B------:R-:W-:-:S03]  /*14f0*/  UIADD3 UR7, UPT, UPT, UR15, -UR14, URZ ;  /* 0x8000000e0f077290 */ /* 0x000fc6000fffe0ff */
[----:B------:R-:W-:-:S04]  /*1500*/  @UP1 UIADD3 UR5, UPT, UPT, UR14, URZ, URZ ;  /* 0x000000ff0e051290 */ /* 0x000fc8000fffe0ff */
[----:B--2---:R-:W-:-:S12]  /*1510*/  UIADD3 UR5, UPT, UPT, UR5, 0x1, URZ ;  /* 0x0000000105057890 */ /* 0x004fd8000fffe0ff */
.L_x_35:
[----:B------:R-:W-:Y:S01]  /*1520*/  UISETP.NE.AND UP0, UPT, UR37, URZ, UPT ;  /* 0x000000ff2500728c */ /* 0x000fe2000bf05270 */
[----:B------:R-:W1:Y:S08]  /*1530*/  S2UR UR37, SR_CgaCtaId ;  /* 0x00000000002579c3 */ /* 0x000e700000008800 */
[----:B------:R-:W-:Y:S05]  /*1540*/  BRA.U UP0, `(.L_x_18) ;  /* 0x0000000100347547 */ /* 0x000fea000b800000 */
[----:B------:R-:W2:Y:S01]  /*1550*/  S2R R2, SR_CgaCtaId ;  /* 0x0000000000027919 */ /* 0x000ea20000008800 */
[----:B------:R-:W-:-:S04]  /*1560*/  MOV R3, 0x400 ;  /* 0x0000040000037802 */ /* 0x000fc80000000f00 */
[----:B--2---:R-:W-:Y:S02]  /*1570*/  LEA R2, R2, R3, 0x18 ;  /* 0x0000000302027211 */ /* 0x004fe400078ec0ff */
[----:B------:R-:W-:-:S03]  /*1580*/  SHF.L.U32 R3, R11, 0x1f, RZ ;  /* 0x0000001f0b037819 */ /* 0x000fc600000006ff */
[----:B------:R-:W-:-:S04]  /*1590*/  IMAD R2, R12, 0x8, R2 ;  /* 0x000000080c027824 */ /* 0x000fc800078e0202 */
[----:B------:R-:W2:Y:S02]  /*15a0*/  SYNCS.PHASECHK.TRANS64.TRYWAIT P0, [R2+URZ+0xf0], R3 ;  /* 0x0000f003020075a7 */ /* 0x000ea400080011ff */
[----:B--2---:R-:W-:Y:S05]  /*15b0*/  @!P0 BRA `(.L_x_19) ;  /* 0x0000007800508947 */ /* 0x004fea0003800000 */
.L_x_130:
[----:B------:R-:W-:Y:S01]  /*15c0*/  VIADD R12, R12, 0x1 ;  /* 0x000000010c0c7836 */ /* 0x000fe20000000000 */
[----:B------:R2:W-:Y:S04]  /*15d0*/  SYNCS.ARRIVE.TRANS64.A1T0 RZ, [R2+URZ+0xe0], RZ ;  /* 0x0000e0ff02ff79a7 */ /* 0x0005e800081000ff */
[----:B------:R-:W-:-:S04]  /*15e0*/  ISETP.NE.AND P0, PT, R12, 0x2, PT ;  /* 0x000000020c00780c */ /* 0x000fc80003f05270 */
[----:B------:R-:W-:Y:S02]  /*15f0*/  SEL R12, R12, RZ, P0 ;  /* 0x000000ff0c0c7207 */ /* 0x000fe40000000000 */
[----:B--2---:R-:W-:-:S04]  /*1600*/  SEL R2, RZ, 0x1, P0 ;  /* 0x00000001ff027807 */ /* 0x004fc80000000000 */
[----:B------:R-:W-:-:S07]  /*1610*/  LOP3.LUT R11, R11, R2, RZ, 0x3c, !PT ;  /* 0x000000020b0b7212 */ /* 0x000fce00078e3cff */
.L_x_18:
[----:B------:R-:W-:Y:S01]  /*1620*/  UMOV UR4, 0x400 ;  /* 0x0000040000047882 */ /* 0x000fe20000000000 */
[----:B------:R-:W-:Y:S01]  /*1630*/  SHF.L.U32 R2, R17, 0x1f, RZ ;  /* 0x0000001f11027819 */ /* 0x000fe200000006ff */
[----:B-1----:R-:W-:Y:S01]  /*1640*/  ULEA UR4, UR37, UR4, 0x18 ;  /* 0x0000000425047291 */ /* 0x002fe2000f8ec0ff */
[----:B------:R-:W-:Y:S01]  /*1650*/  R2UR UR35, R15 ;  /* 0x000000000f2372ca */ /* 0x000fe200000e0000 */
[----:B------:R-:W-:Y:S01]  /*1660*/  UISETP.GE.U32.AND UP0, UPT, UR13, 0xff, UPT ;  /* 0x000000ff0d00788c */ /* 0x000fe2000bf06070 */
[----:B------:R-:W-:Y:S01]  /*1670*/  R2UR UR19, R14 ;  /* 0x000000000e1372ca */ /* 0x000fe200000e0000 */
[----:B------:R-:W-:Y:S01]  /*1680*/  ULEA UR8, UR6, UR4, 0x3 ;  /* 0x0000000406087291 */ /* 0x000fe2000f8e18ff */
[----:B------:R-:W-:-:S08]  /*1690*/  UMOV UR29, URZ ;  /* 0x000000ff001d7c82 */ /* 0x000fd00008000000 */
[----:B------:R1:W2:Y:S01]  /*16a0*/  SYNCS.PHASECHK.TRANS64.TRYWAIT P0, [UR8+0x18], R2 ;  /* 0x00001802ff0075a7 */ /* 0x0002a20008001108 */
[----:B------:R-:W-:Y:S02]  /*16b0*/  USHF.L.U32 UR35, UR35, 0x7, URZ ;  /* 0x0000000723237899 */ /* 0x000fe400080006ff */
[----:B------:R-:W-:Y:S01]  /*16c0*/  USHF.L.U32 UR19, UR19, 0x7, URZ ;  /* 0x0000000713137899 */ /* 0x000fe200080006ff */
[----:B------:R-:W-:Y:S11]  /*16d0*/  BRA.U !UP0, `(.L_x_20) ;  /* 0x0000000108d47547 */ /* 0x000ff6000b800000 */
[----:B------:R-:W-:Y:S01]  /*16e0*/  UMOV UR21, URZ ;  /* 0x000000ff00157c82 */ /* 0x000fe20008000000 */
[----:B------:R-:W-:-:S05]  /*16f0*/  UMOV UR42, UR6 ;  /* 0x00000006002a7c82 */ /* 0x000fca0008000000 */
.L_x_25:
[----:B-1----:R-:W-:Y:S01]  /*1700*/  ULEA UR33, UR42, UR4, 0x3 ;  /* 0x000000042a217291 */ /* 0x002fe2000f8e18ff */
[----:B--2---:R-:W-:Y:S01]  /*1710*/  @!P5 MOV R3, 0x10000 ;  /* 0x000100000003d802 */ /* 0x004fe20000000f00 */
[----:B--2---:R-:W-:Y:S10]  /*1720*/  @P0 BRA `(.L_x_21) ;  /* 0x00000000000c0947 */ /* 0x004ff40003800000 */
[----:B------:R-:W-:-:S04]  /*1730*/  SHF.L.U32 R4, R17, 0x1f, RZ ;  /* 0x0000001f11047819 */ /* 0x000fc800000006ff */
[----:B------:R-:W2:Y:S02]  /*1740*/  SYNCS.PHASECHK.TRANS64.TRYWAIT P0, [UR33+0x18], R4 ;  /* 0x00001804ff0075a7 */ /* 0x000ea40008001121 */
[----:B--2---:R-:W-:Y:S05]  /*1750*/  @!P0 BRA `(.L_x_22) ;  /* 0x0000007400fc8947 */ /* 0x004fea0003800000 */
.L_x_21:
[----:B------:R2:W-:Y:S01]  /*1760*/  @!P5 SYNCS.ARRIVE.TRANS64 RZ, [UR33], R3 ;  /* 0x00000003ffffd9a7 */ /* 0x0005e20008000021 */
[----:B------:R-:W-:Y:S04]  /*1770*/  BSSY.RECONVERGENT B0, `(.L_x_23) ;  /* 0x0000003000007945 */ /* 0x000fe80003800200 */
[----:B------:R-:W-:Y:S05]  /*1780*/  @P4 BRA `(.L_x_24) ;  /* 0x0000000000044947 */ /* 0x000fea0003800000 */
[----:B------:R-:W-:Y:S05]  /*1790*/  BPT.TRAP 0x1 ;  /* 0x000000040000795c */ /* 0x000fea0000300000 */
.L_x_24:
[----:B------:R-:W-:Y:S05]  /*17a0*/  BSYNC.RECONVERGENT B0 ;  /* 0x0000000000007941 */ /* 0x000fea0003800200 */
.L_x_23:
[----:B------:R-:W-:Y:S02]  /*17b0*/  UIADD3 UR6, UPT, UPT, UR42, 0x1, URZ ;  /* 0x000000012a067890 */ /* 0x000fe4000fffe0ff */
[----:B------:R-:W-:Y:S02]  /*17c0*/  UIADD3 UR40, UP1, UPT, UR22, 0x80, URZ ;  /* 0x0000008016287890 */ /* 0x000fe4000ff3e0ff */
[----:B------:R-:W-:Y:S02]  /*17d0*/  UISETP.NE.AND UP0, UPT, UR6, 0x3, UPT ;  /* 0x000000030600788c */ /* 0x000fe4000bf05270 */
[----:B------:R-:W-:Y:S02]  /*17e0*/  USHF.L.U32 UR34, UR21, 0x7, URZ ;  /* 0x0000000715227899 */ /* 0x000fe400080006ff */
[----:B------:R-:W-:Y:S02]  /*17f0*/  USEL UR9, URZ, 0x1, UP0 ;  /* 0x00000001ff097887 */ /* 0x000fe40008000000 */
[----:B------:R-:W-:-:S02]  /*1800*/  USEL UR6, UR6, URZ, UP0 ;  /* 0x000000ff06067287 */ /* 0x000fc40008000000 */
[----:B------:R-:W-:Y:S02]  /*1810*/  UIADD3 UR38, UP0, UPT, UR22, 0x180, URZ ;  /* 0x0000018016267890 */ /* 0x000fe4000ff1e0ff */
[----:B------:R-:W-:Y:S01]  /*1820*/  ULEA UR8, UR6, UR4, 0x3 ;  /* 0x0000000406087291 */ /* 0x000fe2000f8e18ff */
[----:B------:R-:W-:Y:S01]  /*1830*/  LOP3.LUT R17, R17, UR9, RZ, 0x3c, !PT ;  /* 0x0000000911117c12 */ /* 0x000fe2000f8e3cff */
[----:B------:R-:W-:Y:S02]  /*1840*/  UIADD3.X UR41, UPT, UPT, URZ, UR23, URZ, UP1, !UPT ;  /* 0x00000017ff297290 */ /* 0x000fe40008ffe4ff */
[----:B------:R-:W-:Y:S01]  /*1850*/  UIADD3 UR26, UPT, UPT, UR34, 0x40, URZ ;  /* 0x00000040221a7890 */ /* 0x000fe2000fffe0ff */
[----:B-1----:R-:W-:Y:S01]  /*1860*/  SHF.L.U32 R2, R17, 0x1f, RZ ;  /* 0x0000001f11027819 */ /* 0x002fe200000006ff */
[----:B------:R-:W-:Y:S01]  /*1870*/  UIADD3.X UR39, UPT, UPT, URZ, UR23, URZ, UP0, !UPT ;  /* 0x00000017ff277290 */ /* 0x000fe200087fe4ff */
[----:B------:R-:W-:Y:S02]  /*1880*/  UMOV UR30, 0x0 ;  /* 0x00000000001e7882 */ /* 0x000fe40000000000 */
[----:B------:R1:W1:Y:S01]  /*1890*/  SYNCS.PHASECHK.TRANS64.TRYWAIT P0, [UR8+0x18], R2 ;  /* 0x00001802ff0075a7 */ /* 0x0002620008001108 */
[----:B------:R-:W-:Y:S01]  /*18a0*/  ULEA UR8, UR42, UR4, 0xf ;  /* 0x000000042a087291 */ /* 0x000fe2000f8e78ff */
[----:B------:R-:W-:Y:S01]  /*18b0*/  UMOV UR31, 0x10000000 ;  /* 0x10000000001f7882 */ /* 0x000fe20000000000 */
[----:B------:R-:W-:-:S02]  /*18c0*/  UMOV UR25, UR33 ;  /* 0x0000002100197c82 */ /* 0x000fc40008000000 */
[----:B------:R-:W-:Y:S02]  /*18d0*/  UIADD3 UR32, UPT, UPT, UR8, 0x8400, URZ ;  /* 0x0000840008207890 */ /* 0x000fe4000fffe0ff */
[----:B------:R-:W-:Y:S02]  /*18e0*/  UIADD3 UR24, UPT, UPT, UR8, 0xc400, URZ ;  /* 0x0000c40008187890 */ /* 0x000fe4000fffe0ff */
[----:B------:R-:W-:Y:S02]  /*18f0*/  UIADD3 UR16, UPT, UPT, UR8, 0x20400, URZ ;  /* 0x0002040008107890 */ /* 0x000fe4000fffe0ff */
[----:B------:R-:W-:Y:S01]  /*1900*/  UIADD3 UR8, UPT, UPT, UR8, 0x24400, URZ ;  /* 0x0002440008087890 */ /* 0x000fe2000fffe0ff */
[----:B------:R-:W-:Y:S01]  /*1910*/  UMOV UR27, UR35 ;  /* 0x00000023001b7c82 */ /* 0x000fe20008000000 */
[----:B------:R-:W-:Y:S01]  /*1920*/  UMOV UR28, UR36 ;  /* 0x00000024001c7c82 */ /* 0x000fe20008000000 */
[----:B------:R-:W-:Y:S01]  /*1930*/  UMOV UR17, UR33 ;  /* 0x0000002100117c82 */ /* 0x000fe20008000000 */
[----:B------:R-:W-:Y:S01]  /*1940*/  UMOV UR20, UR36 ;  /* 0x0000002400147c82 */ /* 0x000fe20008000000 */
[----:B------:R-:W-:Y:S01]  /*1950*/  UMOV UR18, UR34 ;  /* 0x0000002200127c82 */ /* 0x000fe20008000000 */
[----:B------:R1:W-:Y:S01]  /*1960*/  UTMALDG.3D [UR32], [UR40], desc[UR30] ;  /* 0x00001e20280075b4 */ /* 0x0003e20008011000 */
[----:B------:R-:W-:Y:S01]  /*1970*/  UMOV UR11, UR19 ;  /* 0x00000013000b7c82 */ /* 0x000fe20008000000 */
[----:B------:R-:W-:Y:S01]  /*1980*/  UMOV UR12, UR36 ;  /* 0x00000024000c7c82 */ /* 0x000fe20008000000 */
[----:B------:R-:W-:Y:S01]  /*1990*/  UMOV UR9, UR33 ;  /* 0x0000002100097c82 */ /* 0x000fe20008000000 */
[----:B------:R-:W-:Y:S01]  /*19a0*/  UMOV UR10, UR26 ;  /* 0x0000001a000a7c82 */ /* 0x000fe20008000000 */
[----:B------:R-:W-:Y:S01]  /*19b0*/  UIADD3 UR21, UPT, UPT, UR21, 0x1, URZ ;  /* 0x0000000115157890 */ /* 0x000fe2000fffe0ff */
[----:B------:R-:W-:Y:S01]  /*19c0*/  UMOV UR29, UR5 ;  /* 0x00000005001d7c82 */ /* 0x000fe20008000000 */
[----:B------:R1:W-:Y:S02]  /*19d0*/  UTMALDG.3D [UR24], [UR40], desc[UR30] ;  /* 0x00001e18280075b4 */ /* 0x0003e40008011000 */
[----:B------:R-:W-:Y:S01]  /*19e0*/  UISETP.NE.AND UP0, UPT, UR21, UR5, UPT ;  /* 0x000000051500728c */ /* 0x000fe2000bf05270 */
[----:B------:R-:W-:Y:S01]  /*19f0*/  UMOV UR42, UR6 ;  /* 0x00000006002a7c82 */ /* 0x000fe20008000000 */
[----:B------:R1:W-:Y:S01]  /*1a00*/  UTMALDG.3D [UR16], [UR38], desc[UR30] ;  /* 0x00001e10260075b4 */ /* 0x0003e20008011000 */
[----:B------:R1:W-:Y:S06]  /*1a10*/  UTMALDG.3D [UR8], [UR38], desc[UR30] ;  /* 0x00001e08260075b4 */ /* 0x0003ec0008011000 */
[----:B------:R-:W-:Y:S05]  /*1a20*/  BRA.U UP0, `(.L_x_25) ;  /* 0xfffffffd00347547 */ /* 0x000fea000b83ffff */
.L_x_20:
[----:B-1----:R-:W-:Y:S01]  /*1a30*/  ULEA UR8, UR6, UR4, 0x3 ;  /* 0x0000000406087291 */ /* 0x002fe2000f8e18ff */
[----:B------:R-:W-:Y:S01]  /*1a40*/  SHF.L.U32 R2, R17, 0x1f, RZ ;  /* 0x0000001f11027819 */ /* 0x000fe200000006ff */
[----:B------:R-:W-:Y:S01]  /*1a50*/  @!P1 SYNCS.ARRIVE.TRANS64.A1T0 RZ, [UR4+0x78], RZ ;  /* 0x000078ffffff99a7 */ /* 0x000fe20008100004 */
[----:B------:R-:W-:-:S06]  /*1a60*/  UISETP.GT.AND UP0, UPT, UR15, UR14, UPT ;  /* 0x0000000e0f00728c */ /* 0x000fcc000bf04270 */
[----:B--2---:R1:W2:Y:S03]  /*1a70*/  SYNCS.PHASECHK.TRANS64.TRYWAIT P0, [UR8+0x18], R2 ;  /* 0x00001802ff0075a7 */ /* 0x0042a60008001108 */
[----:B------:R-:W-:Y:S05]  /*1a80*/  BRA.U !UP0, `(.L_x_26) ;  /* 0x0000000108d07547 */ /* 0x000fea000b800000 */
[----:B------:R-:W-:Y:S01]  /*1a90*/  UIADD3 UR21, UPT, UPT, UR7, UR29, URZ ;  /* 0x0000001d07157290 */ /* 0x000fe2000fffe0ff */
[----:B------:R-:W-:-:S11]  /*1aa0*/  UMOV UR42, UR6 ;  /* 0x00000006002a7c82 */ /* 0x000fd60008000000 */
.L_x_31:
[----:B-1----:R-:W-:Y:S01]  /*1ab0*/  ULEA UR33, UR42, UR4, 0x3 ;  /* 0x000000042a217291 */ /* 0x002fe2000f8e18ff */
[----:B--2---:R-:W-:Y:S01]  /*1ac0*/  @!P5 MOV R3, 0x10000 ;  /* 0x000100000003d802 */ /* 0x004fe20000000f00 */
[----:B--2---:R-:W-:Y:S10]  /*1ad0*/  @P0 BRA `(.L_x_27) ;  /* 0x00000000000c0947 */ /* 0x004ff40003800000 */
[----:B------:R-:W-:-:S04]  /*1ae0*/  SHF.L.U32 R4, R17, 0x1f, RZ ;  /* 0x0000001f11047819 */ /* 0x000fc800000006ff */
[----:B------:R-:W2:Y:S02]  /*1af0*/  SYNCS.PHASECHK.TRANS64.TRYWAIT P0, [UR33+0x18], R4 ;  /* 0x00001804ff0075a7 */ /* 0x000ea40008001121 */
[----:B--2---:R-:W-:Y:S05]  /*1b00*/  @!P0 BRA `(.L_x_28) ;  /* 0x0000007400288947 */ /* 0x004fea0003800000 */
.L_x_27:
[----:B------:R2:W-:Y:S01]  /*1b10*/  @!P5 SYNCS.ARRIVE.TRANS64 RZ, [UR33], R3 ;  /* 0x00000003ffffd9a7 */ /* 0x0005e20008000021 */
[----:B------:R-:W-:Y:S04]  /*1b20*/  BSSY.RECONVERGENT B0, `(.L_x_29) ;  /* 0x0000003000007945 */ /* 0x000fe80003800200 */
[----:B------:R-:W-:Y:S05]  /*1b30*/  @P4 BRA `(.L_x_30) ;  /* 0x0000000000044947 */ /* 0x000fea0003800000 */
[----:B------:R-:W-:Y:S05]  /*1b40*/  BPT.TRAP 0x1 ;  /* 0x000000040000795c */ /* 0x000fea0000300000 */
.L_x_30:
[----:B------:R-:W-:Y:S05]  /*1b50*/  BSYNC.RECONVERGENT B0 ;  /* 0x0000000000007941 */ /* 0x000fea0003800200 */
.L_x_29:
        /* <DEDUP_REMOVED lines=31> */
[----:B------:R-:W-:Y:S01]  /*1d50*/  UMOV UR10, UR26 ;  /* 0x0000001a000a7c82 */ /* 0x000fe20008000000 */
[----:B------:R-:W-:Y:S01]  /*1d60*/  UIADD3 UR29, UPT, UPT, UR29, 0x1, URZ ;  /* 0x000000011d1d7890 */ /* 0x000fe2000fffe0ff */
[----:B------:R1:W-:Y:S01]  /*1d70*/  UTMALDG.3D [UR24], [UR40], desc[UR30] ;  /* 0x00001e18280075b4 */ /* 0x0003e20008011000 */
[----:B------:R-:W-:-:S02]  /*1d80*/  UMOV UR42, UR6 ;  /* 0x00000006002a7c82 */ /* 0x000fc40008000000 */
[----:B------:R-:W-:Y:S01]  /*1d90*/  UISETP.NE.AND UP0, UPT, UR29, UR21, UPT ;  /* 0x000000151d00728c */ /* 0x000fe2000bf05270 */
[----:B------:R1:W-:Y:S01]  /*1da0*/  UTMALDG.3D [UR16], [UR38], desc[UR30] ;  /* 0x00001e10260075b4 */ /* 0x0003e20008011000 */
[----:B------:R1:W-:Y:S07]  /*1db0*/  UTMALDG.3D [UR8], [UR38], desc[UR30] ;  /* 0x00001e08260075b4 */ /* 0x0003ee0008011000 */
[----:B------:R-:W-:Y:S05]  /*1dc0*/  BRA.U UP0, `(.L_x_31) ;  /* 0xfffffffd00387547 */ /* 0x000fea000b83ffff */
.L_x_26:
[C---:B-1----:R-:W-:Y:S01]  /*1dd0*/  LEA R2, R16.reuse, UR4, 0x3 ;  /* 0x0000000410027c11 */ /* 0x042fe2000f8e18ff */
[----:B------:R-:W-:Y:S01]  /*1de0*/  NOP ;  /* 0x0000000000007918 */ /* 0x000fe20000000000 */
[----:B--2---:R-:W-:Y:S02]  /*1df0*/  SHF.L.U32 R3, R13, 0x1f, RZ ;  /* 0x0000001f0d037819 */ /* 0x004fe400000006ff */
[----:B------:R-:W-:Y:S02]  /*1e00*/  LEA R4, R16, UR4, 0x4 ;  /* 0x0000000410047c11 */ /* 0x000fe4000f8e20ff */
[----:B------:R-:W1:Y:S02]  /*1e10*/  SYNCS.PHASECHK.TRANS64.TRYWAIT P0, [R2+URZ+0x80], R3 ;  /* 0x00008003020075a7 */ /* 0x000e6400080011ff */
[----:B-1----:R-:W-:Y:S05]  /*1e20*/  @!P0 BRA `(.L_x_32) ;  /* 0x0000007000788947 */ /* 0x002fea0003800000 */
.L_x_133:
[----:B------:R-:W2:Y:S01]  /*1e30*/  LDS.128 R4, [R4+0x110] ;  /* 0x0001100004047984 */ /* 0x000ea20000000c00 */
[----:B---3--:R-:W-:Y:S01]  /*1e40*/  ISETP.GE.AND P0, PT, R40, 0x1, PT ;  /* 0x000000012800780c */ /* 0x008fe20003f06270 */
[----:B-1----:R-:W-:Y:S01]  /*1e50*/  VIADD R2, R2, 0x90 ;  /* 0x0000009002027836 */ /* 0x002fe20000000000 */
[----:B------:R-:W-:Y:S01]  /*1e60*/  @!PT LDS RZ, [RZ] ;  /* 0x00000000fffff984 */ /* 0x000fe20000000800 */
[----:B------:R-:W-:Y:S01]  /*1e70*/  @!PT LDS RZ, [RZ] ;  /* 0x00000000fffff984 */ /* 0x000fe20000000800 */
[----:B------:R-:W-:Y:S01]  /*1e80*/  @!PT LDS RZ, [RZ] ;  /* 0x00000000fffff984 */ /* 0x000fe20000000800 */
[----:B------:R-:W-:Y:S01]  /*1e90*/  @!PT LDS RZ, [RZ] ;  /* 0x00000000fffff984 */ /* 0x000fe20000000800 */
[----:B------:R1:W-:Y:S06]  /*1ea0*/  MEMBAR.ALL.CTA ;  /* 0x0000000000007992 */ /* 0x0003ec0000008000 */
[----:B-1----:R-:W1:Y:S01]  /*1eb0*/  FENCE.VIEW.ASYNC.S ;  /* 0x00000000000073c6 */ /* 0x002e620000000000 */
[----:B------:R-:W-:-:S04]  /*1ec0*/  PRMT R2, RZ, 0x654, R2 ;  /* 0x00000654ff027816 */ /* 0x000fc80000000002 */
[----:B-1----:R1:W-:Y:S01]  /*1ed0*/  SYNCS.ARRIVE.TRANS64.RED.A1T0 RZ, [R2+URZ], RZ ;  /* 0x000000ff02ff79a7 */ /* 0x0023e200081004ff */
[----:B--2---:R-:W-:-:S13]  /*1ee0*/  LOP3.LUT P2, RZ, R6, 0x1, RZ, 0xc0, !PT ;  /* 0x0000000106ff7812 */ /* 0x004fda000784c0ff */
[----:B------:R-:W-:Y:S01]  /*1ef0*/  @P2 SHF.R.U32.HI R3, RZ, 0x10, R5 ;  /* 0x00000010ff032819 */ /* 0x000fe20000011605 */
[----:B------:R-:W-:Y:S01]  /*1f00*/  VOTEU.ANY UP0, P2 ;  /* 0x0000000000ff7886 */ /* 0x000fe20001000100 */
[----:B------:R-:W-:Y:S02]  /*1f10*/  @P2 MOV R10, R4 ;  /* 0x00000004000a2202 */ /* 0x000fe40000000f00 */
[----:B------:R-:W-:Y:S02]  /*1f20*/  @P2 R2UR.BROADCAST UR8, R3 ;  /* 0x00000000030822ca */ /* 0x000fe400008e0000 */
[----:B------:R-:W-:-:S11]  /*1f30*/  @P2 LOP3.LUT R9, R5, 0xffff, RZ, 0xc0, !PT ;  /* 0x0000ffff05092812 */ /* 0x000fd600078ec0ff */
[----:B------:R-:W-:Y:S01]  /*1f40*/  @UP0 UMOV UR36, UR8 ;  /* 0x0000000800240c82 */ /* 0x000fe20008000000 */
[----:B-1----:R-:W-:Y:S05]  /*1f50*/  @!P0 BRA `(.L_x_33) ;  /* 0x0000000000b88947 */ /* 0x002fea0003800000 */
[----:B------:R-:W4:Y:S01]  /*1f60*/  LDC.64 R4, c[0x0][0xb18] ;  /* 0x0002c600ff047b82 */ /* 0x000f220000000a00 */
[----:B------:R-:W-:-:S07]  /*1f70*/  ISETP.NE.AND P3, PT, R40, 0x1, PT ;  /* 0x000000012800780c */ /* 0x000fce0003f65270 */
[----:B------:R-:W1:Y:S08]  /*1f80*/  LDC.64 R6, c[0x0][0xb10] ;  /* 0x0002c400ff067b82 */ /* 0x000e700000000a00 */
[----:B------:R-:W2:Y:S08]  /*1f90*/  LDC R14, c[0x0][0xb20] ;  /* 0x0002c800ff0e7b82 */ /* 0x000eb00000000800 */
[----:B------:R-:W3:Y:S01]  /*1fa0*/  LDC R15, c[0x0][0xb0c] ;  /* 0x0002c300ff0f7b82 */ /* 0x000ee20000000800 */
[----:B----4-:R-:W-:Y:S01]  /*1fb0*/  IMAD.HI.U32 R19, R0, R5, RZ ;  /* 0x0000000500137227 */ /* 0x010fe200078e00ff */
[----:B------:R-:W-:-:S03]  /*1fc0*/  ISETP.NE.AND P0, PT, R4, 0x1, PT ;  /* 0x000000010400780c */ /* 0x000fc60003f05270 */
[----:B------:R-:W-:-:S03]  /*1fd0*/  IMAD.HI.U32 R5, R9, R5, RZ ;  /* 0x0000000509057227 */ /* 0x000fc600078e00ff */
[----:B------:R-:W4:Y:S01]  /*1fe0*/  LDC.64 R2, c[0x0][0xb28] ;  /* 0x0002ca00ff027b82 */ /* 0x000f220000000a00 */
[----:B-1----:R-:W-:-:S04]  /*1ff0*/  IMAD.HI.U32 R20, R8, R6, RZ ;  /* 0x0000000608147227 */ /* 0x002fc800078e00ff */
[----:B------:R-:W-:Y:S01]  /*2000*/  IMAD.HI.U32 R21, R10, R6, RZ ;  /* 0x000000060a157227 */ /* 0x000fe200078e00ff */
[----:B------:R-:W-:Y:S02]  /*2010*/  SHF.R.U32.HI R20, RZ, R7, R20 ;  /* 0x00000007ff147219 */ /* 0x000fe40000011614 */
[-C--:B--2---:R-:W-:Y:S02]  /*2020*/  SHF.R.U32.HI R19, RZ, R14.reuse, R19 ;  /* 0x0000000eff137219 */ /* 0x084fe40000011613 */
[----:B------:R-:W-:Y:S02]  /*2030*/  SHF.R.U32.HI R5, RZ, R14, R5 ;  /* 0x0000000eff057219 */ /* 0x000fe40000011605 */
[----:B------:R-:W-:Y:S02]  /*2040*/  SEL R19, R0, R19, !P0 ;  /* 0x0000001300137207 */ /* 0x000fe40004000000 */
[----:B------:R-:W-:Y:S02]  /*2050*/  SHF.R.U32.HI R21, RZ, R7, R21 ;  /* 0x00000007ff157219 */ /* 0x000fe40000011615 */
[----:B---3--:R-:W-:-:S02]  /*2060*/  ISETP.NE.AND P1, PT, R15, 0x1, PT ;  /* 0x000000010f00780c */ /* 0x008fc40003f25270 */
[----:B------:R-:W-:Y:S02]  /*2070*/  SEL R5, R9, R5, !P0 ;  /* 0x0000000509057207 */ /* 0x000fe40004000000 */
[----:B------:R-:W-:Y:S02]  /*2080*/  SEL R20, R8, R20, !P1 ;  /* 0x0000001408147207 */ /* 0x000fe40004800000 */
[----:B------:R-:W-:Y:S01]  /*2090*/  SEL R21, R10, R21, !P1 ;  /* 0x000000150a157207 */ /* 0x000fe20004800000 */
[----:B----4-:R-:W-:-:S04]  /*20a0*/  IMAD.HI.U32 R18, R19, R2, RZ ;  /* 0x0000000213127227 */ /* 0x010fc800078e00ff */
        /* <DEDUP_REMOVED lines=10> */
[----:B------:R-:W-:-:S04]  /*2150*/  @!P0 IMAD.HI.U32 R7, R21, R2, RZ ;  /* 0x0000000215078227 */ /* 0x000fc800078e00ff */
[----:B------:R-:W-:Y:S01]  /*2160*/  IMAD.MOV R2, RZ, RZ, -R6 ;  /* 0x000000ffff027224 */ /* 0x000fe200078e0a06 */
[----:B------:R-:W-:Y:S02]  /*2170*/  @!P0 SHF.R.U32.HI R3, RZ, R3, R7 ;  /* 0x00000003ff038219 */ /* 0x000fe40000011607 */
[----:B------:R-:W-:Y:S01]  /*2180*/  IADD3 R7, PT, PT, -R5, RZ, RZ ;  /* 0x000000ff05077210 */ /* 0x000fe20007ffe1ff */
[----:B------:R-:W-:Y:S01]  /*2190*/  IMAD R2, R40, R2, R5 ;  /* 0x0000000228027224 */ /* 0x000fe200078e0205 */
        /* <DEDUP_REMOVED lines=10> */
.L_x_33:
[----:B------:R-:W1:Y:S02]  /*2240*/  LDCU UR8, c[0x0][0xb30] ;  /* 0x00016600ff0877ac */ /* 0x000e640008000800 */
[----:B-1----:R-:W-:-:S09]  /*2250*/  UISETP.NE.AND UP0, UPT, UR8, 0x1, UPT ;  /* 0x000000010800788c */ /* 0x002fd2000bf05270 */
[----:B------:R-:W-:Y:S05]  /*2260*/  BRA.U UP0, `(.L_x_34) ;  /* 0x0000000100407547 */ /* 0x000fea000b800000 */
[----:B------:R-:W1:Y:S08]  /*2270*/  LDC.64 R4, c[0x0][0xb10] ;  /* 0x0002c400ff047b82 */ /* 0x000e700000000a00 */
[----:B------:R-:W2:Y:S08]  /*2280*/  LDC.64 R2, c[0x0][0xb18] ;  /* 0x0002c600ff027b82 */ /* 0x000eb00000000a00 */
[----:B------:R-:W3:Y:S08]  /*2290*/  LDC R6, c[0x0][0xb20] ;  /* 0x0002c800ff067b82 */ /* 0x000ef00000000800 */
[----:B------:R-:W4:Y:S01]  /*22a0*/  LDC R7, c[0x0][0xb0c] ;  /* 0x0002c300ff077b82 */ /* 0x000f220000000800 */
[----:B-1----:R-:W-:-:S05]  /*22b0*/  IMAD.HI.U32 R4, R10, R4, RZ ;  /* 0x000000040a047227 */ /* 0x002fca00078e00ff */
[----:B------:R-:W-:Y:S01]  /*22c0*/  SHF.R.U32.HI R4, RZ, R5, R4 ;  /* 0x00000005ff047219 */ /* 0x000fe20000011604 */
[----:B--2---:R-:W-:Y:S01]  /*22d0*/  IMAD.HI.U32 R3, R9, R3, RZ ;  /* 0x0000000309037227 */ /* 0x004fe200078e00ff */
[----:B------:R-:W-:-:S04]  /*22e0*/  ISETP.NE.AND P0, PT, R2, 0x1, PT ;  /* 0x000000010200780c */ /* 0x000fc80003f05270 */
[----:B---3--:R-:W-:-:S04]  /*22f0*/  SHF.R.U32.HI R3, RZ, R6, R3 ;  /* 0x00000006ff037219 */ /* 0x008fc80000011603 */
[----:B------:R-:W-:Y:S02]  /*2300*/  SEL R3, R9, R3, !P0 ;  /* 0x0000000309037207 */ /* 0x000fe40004000000 */
[----:B----4-:R-:W-:-:S04]  /*2310*/  ISETP.NE.AND P1, PT, R7, 0x1, PT ;  /* 0x000000010700780c */ /* 0x010fc80003f25270 */
[----:B------:R-:W-:-:S05]  /*2320*/  SEL R4, R10, R4, !P1 ;  /* 0x000000040a047207 */ /* 0x000fca0004800000 */
[----:B------:R-:W-:Y:S02]  /*2330*/  IMAD.IADD R5, R3, 0x1, -R4 ;  /* 0x0000000103057824 */ /* 0x000fe400078e0a04 */
[----:B------:R-:W-:Y:S02]  /*2340*/  IMAD.IADD R3, R4, 0x1, -R3 ;  /* 0x0000000104037824 */ /* 0x000fe400078e0a03 */
[----:B------:R-:W-:Y:S02]  /*2350*/  IMAD R10, R5, R7, R10 ;  /* 0x00000007050a7224 */ /* 0x000fe400078e020a */
[----:B------:R-:W-:-:S07]  /*2360*/  IMAD R9, R3, R2, R9 ;  /* 0x0000000203097224 */ /* 0x000fce00078e0209 */
.L_x_34:
[----:B------:R-:W-:Y:S01]  /*2370*/  VIADD R16, R16, 0x1 ;  /* 0x0000000110107836 */ /* 0x000fe20000000000 */
[----:B------:R-:W-:Y:S01]  /*2380*/  PLOP3.LUT P1, PT, PT, PT, PT, 0x80, 0x8 ;  /* 0x000000000008781c */ /* 0x000fe20003f2f070 */
[----:B------:R-:W-:Y:S02]  /*2390*/  IMAD.IADD R15, R10, 0x1, R87 ;  /* 0x000000010a0f7824 */ /* 0x000fe400078e0257 */
[----:B------:R-:W-:Y:S01]  /*23a0*/  IMAD.IADD R14, R9, 0x1, R86 ;  /* 0x00000001090e7824 */ /* 0x000fe200078e0256 */
[----:B------:R-:W-:-:S04]  /*23b0*/  ISETP.NE.AND P0, PT, R16, 0x2, PT ;  /* 0x000000021000780c */ /* 0x000fc80003f05270 */
[----:B------:R-:W-:Y:S02]  /*23c0*/  SEL R2, RZ, 0x1, P0 ;  /* 0x00000001ff027807 */ /* 0x000fe40000000000 */
[----:B------:R-:W-:Y:S02]  /*23d0*/  SEL R16, R16, RZ, P0 ;  /* 0x000000ff10107207 */ /* 0x000fe40000000000 */
[----:B------:R-:W-:Y:S01]  /*23e0*/  LOP3.LUT R13, R13, R2, RZ, 0x3c, !PT ;  /* 0x000000020d0d7212 */ /* 0x000fe200078e3cff */
[----:B------:R-:W-:Y:S06]  /*23f0*/  @P2 BRA `(.L_x_35) ;  /* 0xfffffff000482947 */ /* 0x000fec000383ffff */
[----:B------:R-:W-:Y:S01]  /*2400*/  UIADD3 UR4, UPT, UPT, UR4, 0x18, URZ ;  /* 0x0000001804047890 */ /* 0x000fe2000fffe0ff */
[----:B------:R-:W-:-:S03]  /*2410*/  SHF.L.U32 R2, R17, 0x1f, RZ ;  /* 0x0000001f11027819 */ /* 0x000fc600000006ff */
[----:B------:R-:W-:-:S09]  /*2420*/  ULEA UR5, UR6, UR4, 0x3 ;  /* 0x0000000406057291 */ /* 0x000fd2000f8e18ff */
[----:B------:R-:W1:Y:S02]  /*2430*/  SYNCS.PHASECHK.TRANS64.TRYWAIT P0, [UR5], R2 ;  /* 0x00000002ff0075a7 */ /* 0x000e640008001105 */
[----:B-1----:R-:W-:Y:S05]  /*2440*/  @!P0 BRA `(.L_x_36) ;  /* 0x0000006c00048947 */ /* 0x002fea0003800000 */
.L_x_135:
[----:B------:R-:W-:-:S04]  /*2450*/  UIADD3 UR6, UPT, UPT, UR6, 0x1, URZ ;  /* 0x0000000106067890 */ /* 0x000fc8000fffe0ff */
[----:B------:R-:W-:-:S04]  /*2460*/  UISETP.NE.AND UP0, UPT, UR6, 0x3, UPT ;  /* 0x000000030600788c */ /* 0x000fc8000bf05270 */
[----:B------:R-:W-:Y:S02]  /*2470*/  USEL UR7, URZ, 0x1, UP0 ;  /* 0x00000001ff077887 */ /* 0x000fe40008000000 */
[----:B------:R-:W-:-:S04]  /*2480*/  USEL UR6, UR6, URZ, UP0 ;  /* 0x000000ff06067287 */ /* 0x000fc80008000000 */
[----:B------:R-:W-:Y:S01]  /*2490*/  ULEA UR5, UR6, UR4, 0x3 ;  /* 0x0000000406057291 */ /* 0x000fe2000f8e18ff */
[----:B------:R-:W-:-:S04]  /*24a0*/  LOP3.LUT R17, R17, UR7, RZ, 0x3c, !PT ;  /* 0x0000000711117c12 */ /* 0x000fc8000f8e3cff */
[----:B-1----:R-:W-:-:S04]  /*24b0*/  SHF.L.U32 R2, R17, 0x1f, RZ ;  /* 0x0000001f11027819 */ /* 0x002fc800000006ff */
[----:B------:R-:W1:Y:S02]  /*24c0*/  SYNCS.PHASECHK.TRANS64.TRYWAIT P0, [UR5], R2 ;  /* 0x00000002ff0075a7 */ /* 0x000e640008001105 */
[----:B-1----:R-:W-:Y:S05]  /*24d0*/  @!P0 BRA `(.L_x_37) ;  /* 0x0000006800f88947 */ /* 0x002fea0003800000 */
.L_x_137:
[----:B------:R-:W-:-:S04]  /*24e0*/  UIADD3 UR6, UPT, UPT, UR6, 0x1, URZ ;  /* 0x0000000106067890 */ /* 0x000fc8000fffe0ff */
[----:B------:R-:W-:-:S04]  /*24f0*/  UISETP.NE.AND UP0, UPT, UR6, 0x3, UPT ;  /* 0x000000030600788c */ /* 0x000fc8000bf05270 */
[----:B------:R-:W-:Y:S02]  /*2500*/  USEL UR5, URZ, 0x1, UP0 ;  /* 0x00000001ff057887 */ /* 0x000fe40008000000 */
[----:B------:R-:W-:-:S04]  /*2510*/  USEL UR6, UR6, URZ, UP0 ;  /* 0x000000ff06067287 */ /* 0x000fc80008000000 */
[----:B------:R-:W-:Y:S01]  /*2520*/  ULEA UR6, UR6, UR4, 0x3 ;  /* 0x0000000406067291 */ /* 0x000fe2000f8e18ff */
[----:B-1----:R-:W-:-:S04]  /*2530*/  LOP3.LUT R2, R17, UR5, RZ, 0x3c, !PT ;  /* 0x0000000511027c12 */ /* 0x002fc8000f8e3cff */
[----:B------:R-:W-:Y:S01]  /*2540*/  SHF.L.U32 R2, R2, 0x1f, RZ ;  /* 0x0000001f02027819 */ /* 0x000fe200000006ff */
[----:B----4-:R-:W-:-:S07]  /*2550*/  IMAD.U32 R0, RZ, RZ, UR6 ;  /* 0x00000006ff007e24 */ /* 0x010fce000f8e00ff */
.L_x_38:
[----:B-1----:R1:W2:Y:S02]  /*2560*/  SYNCS.PHASECHK.TRANS64.TRYWAIT P0, [R0+URZ], R2 ;  /* 0x00000002000075a7 */ /* 0x0022a400080011ff */
[----:B--2---:R-:W-:Y:S05]  /*2570*/  @!P0 NANOSLEEP.SYNCS 0x989680 ;  /* 0x009896800000895d */ /* 0x004fea0003900000 */
[----:B------:R-:W2:Y:S02]  /*2580*/  @!P0 SYNCS.PHASECHK.TRANS64 P0, [R0+URZ], R2 ;  /* 0x00000002000085a7 */ /* 0x000ea400080010ff */
[----:B--2---:R-:W-:Y:S05]  /*2590*/  @P0 EXIT ;  /* 0x000000000000094d */ /* 0x004fea0003800000 */
[----:B------:R-:W-:Y:S05]  /*25a0*/  BRA `(.L_x_38) ;  /* 0xfffffffc00ec7947 */ /* 0x000fea000383ffff */
.L_x_17:
[----:B------:R-:W-:-:S04]  /*25b0*/  UISETP.NE.AND UP1, UPT, UR37, URZ, UPT ;  /* 0x000000ff2500728c */ /* 0x000fc8000bf25270 */
[----:B------:R-:W-:-:S09]  /*25c0*/  UISETP.NE.OR UP1, UPT, UR8, 0x1, UP1 ;  /* 0x000000010800788c */ /* 0x000fd20008f25670 */
[----:B------:R-:W-:Y:S05]  /*25d0*/  BRA.U UP1, `(.L_x_39) ;  /* 0x0000000501487547 */ /* 0x000fea000b800000 */
[----:B------:R-:W-:Y:S01]  /*25e0*/  ISETP.NE.AND P2, PT, R2, RZ, PT ;  /* 0x000000ff0200720c */ /* 0x000fe20003f45270 */
[----:B------:R-:W-:Y:S01]  /*25f0*/  IMAD.MOV.U32 R12, RZ, RZ, 0x1 ;  /* 0x00000001ff0c7424 */ /* 0x000fe200078e00ff */
[----:B------:R-:W-:Y:S02]  /*2600*/  CS2R R10, SRZ ;  /* 0x00000000000a7805 */ /* 0x000fe4000001ff00 */
[----:B------:R-:W-:Y:S01]  /*2610*/  CS2R R8, SRZ ;  /* 0x0000000000087805 */ /* 0x000fe2000001ff00 */
[----:B------:R-:W-:Y:S01]  /*2620*/  UMOV UR4, 0x400 ;  /* 0x0000040000047882 */ /* 0x000fe20000000000 */
[----:B------:R-:W-:Y:S01]  /*2630*/  UMOV UR6, URZ ;  /* 0x000000ff00067c82 */ /* 0x000fe20008000000 */
[----:B------:R-:W-:-:S12]  /*2640*/  ULEA UR37, UR37, UR4, 0x18 ;  /* 0x0000000425257291 */ /* 0x000fd8000f8ec0ff */
.L_x_43:
[----:B------:R-:W-:Y:S02]  /*2650*/  LEA R0, R8, UR37, 0x3 ;  /* 0x0000002508007c11 */ /* 0x000fe4000f8e18ff */
[----:B------:R-:W-:-:S03]  /*2660*/  SHF.L.U32 R4, R9, 0x1f, RZ ;  /* 0x0000001f09047819 */ /* 0x000fc600000006ff */
[----:B------:R-:W-:Y:S01]  /*2670*/  VIADD R5, R0, 0xf0 ;  /* 0x000000f000057836 */ /* 0x000fe20000000000 */
[----:B------:R-:W1:Y:S02]  /*2680*/  SYNCS.PHASECHK.TRANS64.TRYWAIT P0, [R0+URZ+0xe0], R4 ;  /* 0x0000e004000075a7 */ /* 0x000e6400080011ff */
[----:B-1----:R-:W-:Y:S05]  /*2690*/  @!P0 BRA `(.L_x_40) ;  /* 0x0000006800a08947 */ /* 0x002fea0003800000 */
.L_x_138:
[----:B------:R-:W-:Y:S01]  /*26a0*/  ULEA UR5, UR6, UR37, 0x3 ;  /* 0x0000002506057291 */ /* 0x000fe2000f8e18ff */
[----:B-1----:R-:W-:Y:S01]  /*26b0*/  PRMT R0, RZ, 0x654, R5 ;  /* 0x00000654ff007816 */ /* 0x002fe20000000005 */
[----:B------:R-:W-:Y:S01]  /*26c0*/  @!P2 IMAD.MOV.U32 R4, RZ, RZ, 0x10 ;  /* 0x00000010ff04a424 */ /* 0x000fe200078e00ff */
[----:B------:R-:W-:Y:S01]  /*26d0*/  SHF.L.U32 R5, R12, 0x1f, RZ ;  /* 0x0000001f0c057819 */ /* 0x000fe200000006ff */
[----:B------:R-:W-:Y:S01]  /*26e0*/  UIADD3 UR4, UPT, UPT, UR5, 0x80, URZ ;  /* 0x0000008005047890 */ /* 0x000fe2000fffe0ff */
[----:B------:R1:W-:Y:S05]  /*26f0*/  SYNCS.ARRIVE.TRANS64.RED.A1T0 RZ, [R0+URZ], RZ ;  /* 0x000000ff00ff79a7 */ /* 0x0003ea00081004ff */
[----:B------:R-:W-:Y:S01]  /*2700*/  IMAD.U32 R6, RZ, RZ, UR4 ;  /* 0x00000004ff067e24 */ /* 0x000fe2000f8e00ff */
[----:B------:R-:W2:Y:S04]  /*2710*/  SYNCS.PHASECHK.TRANS64.TRYWAIT P0, [UR5+0x90], R5 ;  /* 0x00009005ff0075a7 */ /* 0x000ea80008001105 */
[----:B------:R-:W-:Y:S01]  /*2720*/  PRMT R6, R2, 0x654, R6 ;  /* 0x0000065402067816 */ /* 0x000fe20000000006 */
[----:B-12---:R-:W-:Y:S06]  /*2730*/  @!P0 BRA `(.L_x_41) ;  /* 0x00000068008c8947 */ /* 0x006fec0003800000 */
.L_x_140:
[----:B------:R-:W-:Y:S01]  /*2740*/  ULEA UR4, UR6, UR37, 0x4 ;  /* 0x0000002506047291 */ /* 0x000fe2000f8e20ff */
[----:B------:R-:W-:Y:S01]  /*2750*/  SEL R3, R6, R3, !P2 ;  /* 0x0000000306037207 */ /* 0x000fe20005000000 */
[----:B------:R-:W-:Y:S01]  /*2760*/  UIADD3 UR5, UPT, UPT, UR5, 0x80, URZ ;  /* 0x0000008005057890 */ /* 0x000fe2000fffe0ff */
[----:B-1----:R-:W-:Y:S01]  /*2770*/  LEA R0, R11, UR37, 0x3 ;  /* 0x000000250b007c11 */ /* 0x002fe2000f8e18ff */
[----:B------:R-:W-:Y:S01]  /*2780*/  UIADD3 UR4, UPT, UPT, UR4, 0x110, URZ ;  /* 0x0000011004047890 */ /* 0x000fe2000fffe0ff */
[----:B------:R1:W-:Y:S01]  /*2790*/  @!P2 SYNCS.ARRIVE.TRANS64.RED RZ, [R3+URZ], R4 ;  /* 0x0000000403ffa9a7 */ /* 0x0003e200080004ff */
[----:B------:R-:W-:Y:S01]  /*27a0*/  UIADD3 UR6, UPT, UPT, UR6, 0x1, URZ ;  /* 0x0000000106067890 */ /* 0x000fe2000fffe0ff */
[----:B------:R-:W-:-:S03]  /*27b0*/  VIADD R8, R8, 0x1 ;  /* 0x0000000108087836 */ /* 0x000fc60000000000 */
[----:B------:R-:W-:Y:S02]  /*27c0*/  UISETP.NE.AND UP0, UPT, UR6, 0x2, UPT ;  /* 0x000000020600788c */ /* 0x000fe4000bf05270 */
[----:B------:R-:W-:Y:S01]  /*27d0*/  ISETP.NE.AND P0, PT, R8, 0x2, PT ;  /* 0x000000020800780c */ /* 0x000fe20003f05270 */
[----:B------:R-:W-:Y:S06]  /*27e0*/  UGETNEXTWORKID.BROADCAST [UR4], [UR5] ;  /* 0x00000000040073ca */ /* 0x000fec0008000100 */
[----:B------:R-:W-:Y:S02]  /*27f0*/  USEL UR4, URZ, 0x1, UP0 ;  /* 0x00000001ff047887 */ /* 0x000fe40008000000 */
[----:B------:R-:W-:-:S04]  /*2800*/  USEL UR6, UR6, URZ, UP0 ;  /* 0x000000ff06067287 */ /* 0x000fc80008000000 */
[----:B------:R-:W-:Y:S02]  /*2810*/  LOP3.LUT R12, R12, UR4, RZ, 0x3c, !PT ;  /* 0x000000040c0c7c12 */ /* 0x000fe4000f8e3cff */
[----:B-1----:R-:W-:-:S04]  /*2820*/  SHF.L.U32 R4, R10, 0x1f, RZ ;  /* 0x0000001f0a047819 */ /* 0x002fc800000006ff */
[----:B------:R-:W1:Y:S02]  /*2830*/  SYNCS.PHASECHK.TRANS64.TRYWAIT P1, [R0+URZ+0x80], R4 ;  /* 0x00008004000075a7 */ /* 0x000e6400080211ff */
[----:B-1----:R-:W-:Y:S05]  /*2840*/  @!P1 BRA `(.L_x_42) ;  /* 0x0000006800609947 */ /* 0x002fea0003800000 */
.L_x_141:
[C---:B-1----:R-:W-:Y:S01]  /*2850*/  LEA R4, R11.reuse, UR37, 0x4 ;  /* 0x000000250b047c11 */ /* 0x042fe2000f8e20ff */
[----:B------:R-:W-:Y:S01]  /*2860*/  VIADD R0, R0, 0x90 ;  /* 0x0000009000007836 */ /* 0x000fe20000000000 */
[----:B------:R-:W-:Y:S01]  /*2870*/  SEL R8, R8, RZ, P0 ;  /* 0x000000ff08087207 */ /* 0x000fe20000000000 */
[----:B------:R-:W-:-:S03]  /*2880*/  VIADD R11, R11, 0x1 ;  /* 0x000000010b0b7836 */ /* 0x000fc60000000000 */
[----:B------:R-:W1:Y:S01]  /*2890*/  LDS.128 R4, [R4+0x110] ;  /* 0x0001100004047984 */ /* 0x000e620000000c00 */
[----:B------:R-:W-:Y:S02]  /*28a0*/  PRMT R0, RZ, 0x654, R0 ;  /* 0x00000654ff007816 */ /* 0x000fe40000000000 */
[C---:B------:R-:W-:Y:S01]  /*28b0*/  ISETP.NE.AND P1, PT, R11.reuse, 0x2, PT ;  /* 0x000000020b00780c */ /* 0x040fe20003f25270 */
[----:B------:R-:W-:Y:S01]  /*28c0*/  @!PT LDS RZ, [RZ] ;  /* 0x00000000fffff984 */ /* 0x000fe20000000800 */
[----:B------:R-:W-:Y:S01]  /*28d0*/  @!PT LDS RZ, [RZ] ;  /* 0x00000000fffff984 */ /* 0x000fe20000000800 */
[----:B------:R-:W-:Y:S01]  /*28e0*/  @!PT LDS RZ, [RZ] ;  /* 0x00000000fffff984 */ /* 0x000fe20000000800 */
[----:B------:R-:W-:Y:S01]  /*28f0*/  @!PT LDS RZ, [RZ] ;  /* 0x00000000fffff984 */ /* 0x000fe20000000800 */
[----:B------:R2:W-:Y:S06]  /*2900*/  MEMBAR.ALL.CTA ;  /* 0x0000000000007992 */ /* 0x0005ec0000008000 */
[----:B--2---:R-:W2:Y:S01]  /*2910*/  FENCE.VIEW.ASYNC.S ;  /* 0x00000000000073c6 */ /* 0x004ea20000000000 */
[----:B------:R-:W-:Y:S01]  /*2920*/  SEL R11, R11, RZ, P1 ;  /* 0x000000ff0b0b7207 */ /* 0x000fe20000800000 */
[----:B--2---:R2:W-:Y:S01]  /*2930*/  SYNCS.ARRIVE.TRANS64.RED.A1T0 RZ, [R0+URZ], RZ ;  /* 0x000000ff00ff79a7 */ /* 0x0045e200081004ff */
[----:B-1----:R-:W-:-:S02]  /*2940*/  LOP3.LUT P3, RZ, R6, 0x1, RZ, 0xc0, !PT ;  /* 0x0000000106ff7812 */ /* 0x002fc4000786c0ff */
[----:B------:R-:W-:-:S04]  /*2950*/  SEL R4, RZ, 0x1, P1 ;  /* 0x00000001ff047807 */ /* 0x000fc80000800000 */
[----:B------:R-:W-:Y:S02]  /*2960*/  LOP3.LUT R10, R10, R4, RZ, 0x3c, !PT ;  /* 0x000000040a0a7212 */ /* 0x000fe400078e3cff */
[----:B--2---:R-:W-:-:S04]  /*2970*/  SEL R0, RZ, 0x1, P0 ;  /* 0x00000001ff007807 */ /* 0x004fc80000000000 */
[----:B------:R-:W-:Y:S01]  /*2980*/  LOP3.LUT R9, R9, R0, RZ, 0x3c, !PT ;  /* 0x0000000009097212 */ /* 0x000fe200078e3cff */
[----:B------:R-:W-:Y:S06]  /*2990*/  @P3 BRA `(.L_x_43) ;  /* 0xfffffffc002c3947 */ /* 0x000fec000383ffff */
[----:B------:R-:W-:Y:S01]  /*29a0*/  ULEA UR5, UR6, UR37, 0x3 ;  /* 0x0000002506057291 */ /* 0x000fe2000f8e18ff */
[----:B------:R-:W-:-:S08]  /*29b0*/  SHF.L.U32 R2, R12, 0x1f, RZ ;  /* 0x0000001f0c027819 */ /* 0x000fd000000006ff */
[----:B------:R-:W1:Y:S02]  /*29c0*/  SYNCS.PHASECHK.TRANS64 P0, [UR5+0x90], R2 ;  /* 0x00009002ff0075a7 */ /* 0x000e640008001005 */
[----:B-1----:R-:W-:Y:S05]  /*29d0*/  @P0 BRA `(.L_x_44) ;  /* 0x0000000000080947 */ /* 0x002fea0003800000 */
[----:B------:R-:W1:Y:S02]  /*29e0*/  SYNCS.PHASECHK.TRANS64.TRYWAIT P0, [UR5+0x90], R2 ;  /* 0x00009002ff0075a7 */ /* 0x000e640008001105 */
[----:B-1----:R-:W-:Y:S05]  /*29f0*/  @!P0 BRA `(.L_x_45) ;  /* 0x0000006800088947 */ /* 0x002fea0003800000 */
.L_x_44:
[----:B------:R-:W-:-:S04]  /*2a00*/  UIADD3 UR4, UPT, UPT, UR6, 0x1, URZ ;  /* 0x0000000106047890 */ /* 0x000fc8000fffe0ff */
[----:B------:R-:W-:-:S04]  /*2a10*/  UISETP.NE.AND UP0, UPT, UR4, 0x2, UPT ;  /* 0x000000020400788c */ /* 0x000fc8000bf05270 */
[----:B------:R-:W-:Y:S02]  /*2a20*/  USEL UR7, URZ, 0x1, UP0 ;  /* 0x00000001ff077887 */ /* 0x000fe40008000000 */
[----:B------:R-:W-:-:S04]  /*2a30*/  USEL UR4, UR4, URZ, UP0 ;  /* 0x000000ff04047287 */ /* 0x000fc80008000000 */
[----:B------:R-:W-:Y:S01]  /*2a40*/  ULEA UR4, UR4, UR37, 0x3 ;  /* 0x0000002504047291 */ /* 0x000fe2000f8e18ff */
[----:B-1----:R-:W-:-:S04]  /*2a50*/  LOP3.LUT R2, R12, UR7, RZ, 0x3c, !PT ;  /* 0x000000070c027c12 */ /* 0x002fc8000f8e3cff */
[----:B------:R-:W-:-:S04]  /*2a60*/  SHF.L.U32 R0, R2, 0x1f, RZ ;  /* 0x0000001f02007819 */ /* 0x000fc800000006ff */
[----:B------:R-:W1:Y:S02]  /*2a70*/  SYNCS.PHASECHK.TRANS64 P0, [UR4+0x90], R0 ;  /* 0x00009000ff0075a7 */ /* 0x000e640008001004 */
[----:B-1----:R-:W-:Y:S05]  /*2a80*/  @P0 EXIT ;  /* 0x000000000000094d */ /* 0x002fea0003800000 */
[----:B------:R-:W-:Y:S02]  /*2a90*/  SHF.L.U32 R2, R2, 0x1f, RZ ;  /* 0x0000001f02027819 */ /* 0x000fe400000006ff */
[----:B------:R-:W-:-:S07]  /*2aa0*/  MOV R0, UR4 ;  /* 0x0000000400007c02 */ /* 0x000fce0008000f00 */
.L_x_46:
[----:B-1----:R1:W2:Y:S02]  /*2ab0*/  SYNCS.PHASECHK.TRANS64.TRYWAIT P0, [R0+URZ+0x90], R2 ;  /* 0x00009002000075a7 */ /* 0x0022a400080011ff */
[----:B--2---:R-:W-:Y:S05]  /*2ac0*/  @!P0 NANOSLEEP.SYNCS 0x989680 ;  /* 0x009896800000895d */ /* 0x004fea0003900000 */
[----:B------:R-:W2:Y:S02]  /*2ad0*/  @!P0 SYNCS.PHASECHK.TRANS64 P0, [R0+URZ+0x90], R2 ;  /* 0x00009002000085a7 */ /* 0x000ea400080010ff */
[----:B--2---:R-:W-:Y:S05]  /*2ae0*/  @P0 EXIT ;  /* 0x000000000000094d */ /* 0x004fea0003800000 */
[----:B------:R-:W-:Y:S05]  /*2af0*/  BRA `(.L_x_46) ;  /* 0xfffffffc00ec7947 */ /* 0x000fea000383ffff */
.L_x_39:
[----:B------:R-:W-:-:S09]  /*2b00*/  UISETP.NE.AND UP1, UPT, UR8, URZ, UPT ;  /* 0x000000ff0800728c */ /* 0x000fd2000bf25270 */
[----:B------:R-:W-:Y:S05]  /*2b10*/  BRA.U UP1, `(.L_x_47) ;  /* 0x0000001101247547 */ /* 0x000fea000b800000 */
[----:B------:R-:W-:Y:S01]  /*2b20*/  UMOV UR4, 0x40 ;  /* 0x0000004000047882 */ /* 0x000fe20000000000 */
[----:B------:R-:W-:Y:S01]  /*2b30*/  NOP ;  /* 0x0000000000007918 */ /* 0x000fe20000000000 */
[----:B------:R-:W-:Y:S01]  /*2b40*/  ULEA UR4, UR37, UR4, 0x18 ;  /* 0x0000000425047291 */ /* 0x000fe2000f8ec0ff */
[----:B------:R-:W-:Y:S02]  /*2b50*/  UMOV UR5, 0x400 ;  /* 0x0000040000057882 */ /* 0x000fe40000000000 */
[----:B------:R-:W-:-:S06]  /*2b60*/  ULEA UR37, UR37, UR5, 0x18 ;  /* 0x0000000525257291 */ /* 0x000fcc000f8ec0ff */
[----:B------:R-:W1:Y:S02]  /*2b70*/  LDS.U8 R0, [UR4+0x1c] ;  /* 0x00001c04ff007984 */ /* 0x000e640008000000 */
[----:B-1----:R-:W-:-:S13]  /*2b80*/  ISETP.NE.AND P0, PT, R0, RZ, PT ;  /* 0x000000ff0000720c */ /* 0x002fda0003f05270 */
[----:B------:R-:W-:Y:S05]  /*2b90*/  @P0 BRA `(.L_x_48) ;  /* 0x0000000000580947 */ /* 0x000fea0003800000 */
[----:B------:R-:W-:-:S13]  /*2ba0*/  ELECT P0, URZ, PT ;  /* 0x0000000000ff782f */ /* 0x000fda0003800000 */
[----:B------:R-:W-:Y:S05]  /*2bb0*/  @!P0 BRA `(.L_x_49) ;  /* 0x0000000000608947 */ /* 0x000fea0003800000 */
[----:B------:R-:W-:Y:S01]  /*2bc0*/  UMOV UR5, 0x10 ;  /* 0x0000001000057882 */ /* 0x000fe20000000000 */
[----:B------:R-:W-:Y:S01]  /*2bd0*/  HFMA2 R0, -RZ, RZ, 0, 5.9604644775390625e-08 ;  /* 0x00000001ff007431 */ /* 0x000fe200000001ff */
[----:B------:R-:W-:-:S03]  /*2be0*/  MOV R2, 0xffff ;  /* 0x0000ffff00027802 */ /* 0x000fc60000000f00 */
[----:B------:R-:W-:Y:S04]  /*2bf0*/  DEPBAR.LE SB1, 0x36 ;  /* 0x00009d800000791a */ /* 0x000fe80000000000 */
[----:B------:R-:W1:Y:S02]  /*2c00*/  UTCATOMSWS.FIND_AND_SET.ALIGN UP0, UR5, UR5 ;  /* 0x00000005000575e3 */ /* 0x000e640008000800 */
[----:B-1----:R-:W-:Y:S01]  /*2c10*/  MOV R3, UR5 ;  /* 0x0000000500037c02 */ /* 0x002fe20008000f00 */
[----:B------:R-:W-:Y:S06]  /*2c20*/  BRA.U UP0, `(.L_x_50) ;  /* 0x0000000100187547 */ /* 0x000fec000b800000 */
.L_x_51:
[----:B------:R-:W-:Y:S05]  /*2c30*/  NANOSLEEP 0x64 ;  /* 0x000000640000795d */ /* 0x000fea0003800000 */
[----:B------:R-:W-:-:S05]  /*2c40*/  UMOV UR5, 0x10 ;  /* 0x0000001000057882 */ /* 0x000fca0000000000 */
[----:B------:R-:W-:Y:S04]  /*2c50*/  DEPBAR.LE SB1, 0x36 ;  /* 0x00009d800000791a */ /* 0x000fe80000000000 */
[----:B------:R-:W1:Y:S02]  /*2c60*/  UTCATOMSWS.FIND_AND_SET.ALIGN UP0, UR5, UR5 ;  /* 0x00000005000575e3 */ /* 0x000e640008000800 */
[----:B-1----:R-:W-:Y:S01]  /*2c70*/  MOV R3, UR5 ;  /* 0x0000000500037c02 */ /* 0x002fe20008000f00 */
[----:B------:R-:W-:Y:S05]  /*2c80*/  BRA.U !UP0, `(.L_x_51) ;  /* 0xfffffffd08e87547 */ /* 0x000fea000b83ffff */
.L_x_50:
[-C--:B------:R-:W-:Y:S02]  /*2c90*/  SHF.L.U32 R2, R2, R3.reuse, RZ ;  /* 0x0000000302027219 */ /* 0x080fe400000006ff */
[----:B------:R-:W-:Y:S01]  /*2ca0*/  SHF.L.U32 R0, R0, R3, RZ ;  /* 0x0000000300007219 */ /* 0x000fe200000006ff */
[----:B------:R-:W-:Y:S02]  /*2cb0*/  IMAD.SHL.U32 R3, R3, 0x20, RZ ;  /* 0x0000002003037824 */ /* 0x000fe400078e00ff */
[----:B------:R1:W-:Y:S04]  /*2cc0*/  ATOMS.OR RZ, [UR4+0x14], R2 ;  /* 0x00001402ffff798c */ /* 0x0003e8000b000004 */
[----:B------:R1:W-:Y:S04]  /*2cd0*/  ATOMS.OR RZ, [UR4+0x18], R0 ;  /* 0x00001800ffff798c */ /* 0x0003e8000b000004 */
[----:B------:R1:W-:Y:S01]  /*2ce0*/  STS [UR37+0x130], R3 ;  /* 0x00013003ff007988 */ /* 0x0003e20008000825 */
[----:B------:R-:W-:Y:S05]  /*2cf0*/  BRA `(.L_x_49) ;  /* 0x0000000000107947 */ /* 0x000fea0003800000 */
.L_x_48:
[----:B------:R-:W-:Y:S02]  /*2d00*/  MOV R0, 0xffffffff ;  /* 0xffffffff00007802 */ /* 0x000fe40000000f00 */
[----:B------:R-:W-:-:S03]  /*2d10*/  MOV R2, 0x2d40 ;  /* 0x00002d4000027802 */ /* 0x000fc60000000f00 */
[----:B------:R1:W-:Y:S04]  /*2d20*/  STS [UR37+0x130], R0 ;  /* 0x00013000ff007988 */ /* 0x0003e80008000825 */
[----:B-1-3-5:R-:W-:Y:S05]  /*2d30*/  CALL.REL.NOINC `($__internal_1_$__cuda_sm10x_tcgen05_guardrail_trap_phase_invalid_during_alloc) ;  /* 0x0000006c00507944 */ /* 0x02afea0003c00000 */
.L_x_49:
[----:B------:R-:W-:Y:S05]  /*2d40*/  WARPSYNC.ALL ;  /* 0x0000000000007948 */ /* 0x000fea0003800000 */
[----:B------:R-:W2:Y:S01]  /*2d50*/  S2UR UR5, SR_CgaCtaId ;  /* 0x00000000000579c3 */ /* 0x000ea20000008800 */
[----:B------:R-:W-:Y:S01]  /*2d60*/  UMOV UR4, 0x400 ;  /* 0x0000040000047882 */ /* 0x000fe20000000000 */
[----:B------:R-:W-:-:S06]  /*2d70*/  NOP ;  /* 0x0000000000007918 */ /* 0x000fcc0000000000 */
[----:B------:R-:W-:Y:S06]  /*2d80*/  BAR.ARV 0x6, 0xa0 ;  /* 0x0182800000007b1d */ /* 0x000fec0000002000 */
[----:B------:R-:W4:Y:S01]  /*2d90*/  LDCU UR7, c[0x0][0x38c] ;  /* 0x00007180ff0777ac */ /* 0x000f220008000800 */
[----:B------:R-:W-:Y:S01]  /*2da0*/  IMAD.MOV.U32 R11, RZ, RZ, 0x1 ;  /* 0x00000001ff0b7424 */ /* 0x000fe200078e00ff */
[----:B------:R-:W-:Y:S01]  /*2db0*/  CS2R R8, SRZ ;  /* 0x0000000000087805 */ /* 0x000fe2000001ff00 */
[----:B------:R-:W-:Y:S01]  /*2dc0*/  IMAD.MOV.U32 R10, RZ, RZ, RZ ;  /* 0x000000ffff0a7224 */ /* 0x000fe200078e00ff */
[----:B------:R-:W3:Y:S01]  /*2dd0*/  LDCU UR6, c[0x0][0x38c] ;  /* 0x00007180ff0677ac */ /* 0x000ee20008000800 */
[----:B------:R-:W-:Y:S01]  /*2de0*/  UMOV UR15, URZ ;  /* 0x000000ff000f7c82 */ /* 0x000fe20008000000 */
[----:B------:R-:W-:Y:S01]  /*2df0*/  UMOV UR14, URZ ;  /* 0x000000ff000e7c82 */ /* 0x000fe20008000000 */
[----:B--2---:R-:W-:Y:S01]  /*2e00*/  ULEA UR5, UR5, UR4, 0x18 ;  /* 0x0000000405057291 */ /* 0x004fe2000f8ec0ff */
[----:B------:R-:W-:Y:S01]  /*2e10*/  UMOV UR32, 0x0 ;  /* 0x0000000000207882 */ /* 0x000fe20000000000 */
[----:B------:R-:W-:-:S02]  /*2e20*/  UMOV UR33, 0x8200010 ;  /* 0x0820001000217882 */ /* 0x000fc40000000000 */
[----:B------:R-:W-:Y:S02]  /*2e30*/  UIADD3 UR9, UPT, UPT, UR5, 0x8400, URZ ;  /* 0x0000840005097890 */ /* 0x000fe4000fffe0ff */
[----:B------:R-:W-:Y:S02]  /*2e40*/  UIADD3 UR10, UPT, UPT, UR5, 0x20400, URZ ;  /* 0x00020400050a7890 */ /* 0x000fe4000fffe0ff */
[----:B----4-:R-:W-:Y:S01]  /*2e50*/  UIADD3 UR7, UPT, UPT, UR7, 0x7f, URZ ;  /* 0x0000007f07077890 */ /* 0x010fe2000fffe0ff */
[----:B-1----:R-:W1:Y:S01]  /*2e60*/  LDS R0, [UR5+0x130] ;  /* 0x00013005ff007984 */ /* 0x002e620008000800 */
[----:B------:R-:W-:Y:S02]  /*2e70*/  USHF.R.U32.HI UR9, URZ, 0x4, UR9 ;  /* 0x00000004ff097899 */ /* 0x000fe40008011609 */
[----:B------:R-:W-:Y:S02]  /*2e80*/  USHF.R.S32.HI UR4, URZ, 0x1f, UR7 ;  /* 0x0000001fff047899 */ /* 0x000fe40008011407 */
[----:B------:R-:W-:-:S02]  /*2e90*/  USHF.R.U32.HI UR10, URZ, 0x4, UR10 ;  /* 0x00000004ff0a7899 */ /* 0x000fc4000801160a */
[----:B------:R-:W-:Y:S02]  /*2ea0*/  ULEA.HI UR4, UR4, UR7, URZ, 0x7 ;  /* 0x0000000704047291 */ /* 0x000fe4000f8f38ff */
[----:B------:R-:W-:Y:S02]  /*2eb0*/  ULOP3.LUT UR9, UR9, 0x3fff, URZ, 0xc0, !UPT ;  /* 0x00003fff09097892 */ /* 0x000fe4000f8ec0ff */
[----:B------:R-:W-:Y:S02]  /*2ec0*/  USHF.R.S32.HI UR4, URZ, 0x7, UR4 ;  /* 0x00000007ff047899 */ /* 0x000fe40008011404 */
[----:B------:R-:W-:Y:S02]  /*2ed0*/  ULOP3.LUT UR10, UR10, 0x3fff, URZ, 0xc0, !UPT ;  /* 0x00003fff0a0a7892 */ /* 0x000fe4000f8ec0ff */
[----:B------:R-:W-:Y:S01]  /*2ee0*/  UISETP.LT.AND UP0, UPT, UR4, 0x1, UPT ;  /* 0x000000010400788c */ /* 0x000fe2000bf01270 */
[----:B------:R-:W-:Y:S01]  /*2ef0*/  UMOV UR30, 0x0 ;  /* 0x00000000001e7882 */ /* 0x000fe20000000000 */
[----:B------:R-:W-:-:S02]  /*2f00*/  UMOV UR31, 0x8200010 ;  /* 0x08200010001f7882 */ /* 0x000fc40000000000 */
[----:B------:R-:W-:Y:S01]  /*2f10*/  USEL UR8, UR4, 0x1, !UP0 ;  /* 0x0000000104087887 */ /* 0x000fe2000c000000 */
[----:B------:R-:W-:Y:S01]  /*2f20*/  UMOV UR28, 0x0 ;  /* 0x00000000001c7882 */ /* 0x000fe20000000000 */
[----:B------:R-:W-:Y:S01]  /*2f30*/  UMOV UR29, 0x8200010 ;  /* 0x08200010001d7882 */ /* 0x000fe20000000000 */
[----:B------:R-:W-:Y:S01]  /*2f40*/  UMOV UR26, 0x0 ;  /* 0x00000000001a7882 */ /* 0x000fe20000000000 */
[----:B------:R-:W-:Y:S01]  /*2f50*/  UMOV UR27, 0x8200010 ;  /* 0x08200010001b7882 */ /* 0x000fe20000000000 */
[----:B------:R-:W-:Y:S01]  /*2f60*/  UMOV UR24, 0x0 ;  /* 0x0000000000187882 */ /* 0x000fe20000000000 */
[----:B------:R-:W-:Y:S01]  /*2f70*/  UMOV UR25, 0x8200010 ;  /* 0x0820001000197882 */ /* 0x000fe20000000000 */
[----:B------:R-:W-:Y:S01]  /*2f80*/  UMOV UR22, 0x0 ;  /* 0x0000000000167882 */ /* 0x000fe20000000000 */
[----:B------:R-:W-:Y:S01]  /*2f90*/  UMOV UR23, 0x8200010 ;  /* 0x0820001000177882 */ /* 0x000fe20000000000 */
[----:B------:R-:W-:Y:S02]  /*2fa0*/  ULOP3.LUT UR9, UR9, 0x10000, URZ, 0xfc, !UPT ;  /* 0x0001000009097892 */ /* 0x000fe4000f8efcff */
[----:B------:R-:W-:-:S02]  /*2fb0*/  ULOP3.LUT UR10, UR10, 0x10000, URZ, 0xfc, !UPT ;  /* 0x000100000a0a7892 */ /* 0x000fc4000f8efcff */
[----:B------:R-:W-:Y:S02]  /*2fc0*/  UIADD3 UR8, UPT, UPT, -UR8, URZ, URZ ;  /* 0x000000ff08087290 */ /* 0x000fe4000fffe1ff */
[----:B---3--:R-:W-:Y:S01]  /*2fd0*/  UISETP.GE.AND UP3, UPT, UR6, 0x1, UPT ;  /* 0x000000010600788c */ /* 0x008fe2000bf66270 */
[----:B------:R-:W-:Y:S01]  /*2fe0*/  UMOV UR20, 0x0 ;  /* 0x0000000000147882 */ /* 0x000fe20000000000 */
[----:B------:R-:W-:Y:S01]  /*2ff0*/  UMOV UR21, 0x8200010 ;  /* 0x0820001000157882 */ /* 0x000fe20000000000 */
[----:B------:R-:W-:Y:S01]  /*3000*/  UMOV UR18, 0x0 ;  /* 0x0000000000127882 */ /* 0x000fe20000000000 */
[----:B-1----:R-:W-:Y:S01]  /*3010*/  R2UR UR16, R0 ;  /* 0x00000000001072ca */ /* 0x002fe200000e0000 */
[----:B------:R-:W-:-:S14]  /*3020*/  UMOV UR19, 0x8200010 ;  /* 0x0820001000137882 */ /* 0x000fdc0000000000 */
.L_x_58:
[----:B------:R-:W-:Y:S02]  /*3030*/  LEA R0, R10, UR5, 0x3 ;  /* 0x000000050a007c11 */ /* 0x000fe4000f8e18ff */
[----:B------:R-:W-:Y:S02]  /*3040*/  SHF.L.U32 R2, R9, 0x1f, RZ ;  /* 0x0000001f09027819 */ /* 0x000fe400000006ff */
[----:B------:R-:W-:Y:S01]  /*3050*/  PLOP3.LUT P0, PT, PT, PT, UP3, 0x80, 0x8 ;  /* 0x000000000008781c */ /* 0x000fe20003f0f038 */
[----:B------:R-:W-:Y:S01]  /*3060*/  VIADD R3, R0, 0x90 ;  /* 0x0000009000037836 */ /* 0x000fe20000000000 */
[----:B-1----:R-:W1:Y:S02]  /*3070*/  SYNCS.PHASECHK.TRANS64.TRYWAIT P1, [R0+URZ+0x80], R2 ;  /* 0x00008002000075a7 */ /* 0x002e6400080211ff */
[----:B-1-3--:R-:W-:Y:S09]  /*3080*/  @!P1 BRA `(.L_x_52) ;  /* 0x00000060007c9947 */ /* 0x00aff20003800000 */
.L_x_143:
[----:B------:R-:W-:Y:S01]  /*3090*/  LEA R4, R10, UR5, 0x4 ;  /* 0x000000050a047c11 */ /* 0x000fe2000f8e20ff */
[----:B------:R-:W-:Y:S01]  /*30a0*/  @UP3 ULEA UR7, UR14, UR5, 0x3 ;  /* 0x000000050e073291 */ /* 0x000fe2000f8e18ff */
[----:B------:R-:W-:Y:S01]  /*30b0*/  PLOP3.LUT P2, PT, PT, PT, PT, 0x80, 0x8 ;  /* 0x000000000008781c */ /* 0x000fe20003f4f070 */
[----:B------:R-:W-:Y:S01]  /*30c0*/  ULEA UR6, UR15, UR5, 0x3 ;  /* 0x000000050f067291 */ /* 0x000fe2000f8e18ff */
[----:B------:R-:W-:Y:S02]  /*30d0*/  PRMT R3, RZ, 0x654, R3 ;  /* 0x00000654ff037816 */ /* 0x000fe40000000003 */
[----:B------:R-:W2:Y:S01]  /*30e0*/  LDS.128 R4, [R4+0x110] ;  /* 0x0001100004047984 */ /* 0x000ea20000000c00 */
[----:B-1----:R-:W-:Y:S02]  /*30f0*/  @P0 SHF.L.U32 R2, R8, 0x1f, RZ ;  /* 0x0000001f08020819 */ /* 0x002fe400000006ff */
[----:B------:R-:W-:Y:S01]  /*3100*/  SHF.L.U32 R0, R11, 0x1f, RZ ;  /* 0x0000001f0b007819 */ /* 0x000fe200000006ff */
[----:B------:R-:W-:Y:S01]  /*3110*/  @!PT LDS RZ, [RZ] ;  /* 0x00000000fffff984 */ /* 0x000fe20000000800 */
[----:B------:R-:W-:Y:S01]  /*3120*/  @!PT LDS RZ, [RZ] ;  /* 0x00000000fffff984 */ /* 0x000fe20000000800 */
[----:B------:R-:W-:Y:S01]  /*3130*/  @!PT LDS RZ, [RZ] ;  /* 0x00000000fffff984 */ /* 0x000fe20000000800 */
[----:B------:R-:W-:Y:S01]  /*3140*/  @!PT LDS RZ, [RZ] ;  /* 0x00000000fffff984 */ /* 0x000fe20000000800 */
[----:B------:R1:W-:Y:S06]  /*3150*/  MEMBAR.ALL.CTA ;  /* 0x0000000000007992 */ /* 0x0003ec0000008000 */
[----:B-1----:R-:W1:Y:S02]  /*3160*/  FENCE.VIEW.ASYNC.S ;  /* 0x00000000000073c6 */ /* 0x002e640000000000 */
[----:B-1----:R1:W-:Y:S01]  /*3170*/  SYNCS.ARRIVE.TRANS64.RED.A1T0 RZ, [R3+URZ], RZ ;  /* 0x000000ff03ff79a7 */ /* 0x0023e200081004ff */
[----:B------:R1:W3:Y:S01]  /*3180*/  @P0 SYNCS.PHASECHK.TRANS64.TRYWAIT P2, [UR7], R2 ;  /* 0x00000002ff0005a7 */ /* 0x0002e20008041107 */
[----:B------:R-:W-:Y:S01]  /*3190*/  ULEA UR7, UR15, UR16, 0x7 ;  /* 0x000000100f077291 */ /* 0x000fe2000f8e38ff */
[----:B--2---:R-:W-:Y:S01]  /*31a0*/  LOP3.LUT P1, RZ, R6, 0x1, RZ, 0xc0, !PT ;  /* 0x0000000106ff7812 */ /* 0x004fe2000782c0ff */
[----:B------:R-:W2:Y:S02]  /*31b0*/  SYNCS.PHASECHK.TRANS64.TRYWAIT P0, [UR6+0xc0], R0 ;  /* 0x0000c000ff0075a7 */ /* 0x000ea40008001106 */
[----:B-123--:R-:W-:Y:S10]  /*31c0*/  @!P0 BRA `(.L_x_53) ;  /* 0x0000006000408947 */ /* 0x00eff40003800000 */
.L_x_145:
[----:B------:R-:W-:Y:S01]  /*31d0*/  IADD3 R10, PT, PT, R10, 0x1, RZ ;  /* 0x000000010a0a7810 */ /* 0x000fe20007ffe0ff */
[----:B------:R-:W-:Y:S06]  /*31e0*/  BRA.U !UP3, `(.L_x_54) ;  /* 0x000000050b107547 */ /* 0x000fec000b800000 */
[----:B------:R-:W-:Y:S01]  /*31f0*/  UPLOP3.LUT UP4, UPT, UPT, UPT, UPT, 0x40, 0x4 ;  /* 0x000000000004789c */ /* 0x000fe20003f8e870 */
[----:B------:R-:W-:Y:S01]  /*3200*/  UMOV UR13, UR8 ;  /* 0x00000008000d7c82 */ /* 0x000fe20008000000 */
[----:B------:R-:W-:Y:S01]  /*3210*/  UMOV UR12, UR4 ;  /* 0x00000004000c7c82 */ /* 0x000fe20008000000 */
[----:B------:R-:W-:-:S08]  /*3220*/  UMOV UR17, UR14 ;  /* 0x0000000e00117c82 */ /* 0x000fd00008000000 */
.L_x_57:
[----:B------:R-:W-:Y:S02]  /*3230*/  UIADD3 UR13, UPT, UPT, UR13, 0x1, URZ ;  /* 0x000000010d0d7890 */ /* 0x000fe4000fffe0ff */
[----:B--2---:R-:W-:Y:S02]  /*3240*/  ULEA UR11, UR17, UR5, 0x3 ;  /* 0x00000005110b7291 */ /* 0x004fe4000f8e18ff */
[----:B------:R-:W-:Y:S01]  /*3250*/  UISETP.NE.AND UP0, UPT, UR13, URZ, UPT ;  /* 0x000000ff0d00728c */ /* 0x000fe2000bf05270 */
[----:B---3--:R-:W-:Y:S10]  /*3260*/  @P2 BRA `(.L_x_55) ;  /* 0x00000000000c2947 */ /* 0x008ff40003800000 */
[----:B-1----:R-:W-:Y:S04]  /*3270*/  SHF.L.U32 R2, R8, 0x1f, RZ ;  /* 0x0000001f08027819 */ /* 0x002fe800000006ff */
[----:B------:R-:W1:Y:S02]  /*3280*/  SYNCS.PHASECHK.TRANS64.TRYWAIT P0, [UR11], R2 ;  /* 0x00000002ff0075a7 */ /* 0x000e64000800110b */
[----:B-1----:R-:W-:Y:S05]  /*3290*/  @!P0 BRA `(.L_x_56) ;  /* 0x0000006000248947 */ /* 0x002fea0003800000 */
.L_x_55:
[----:B------:R-:W-:Y:S01]  /*32a0*/  UISETP.NE.AND UP1, UPT, UR12, 0x1, UPT ;  /* 0x000000010c00788c */ /* 0x000fe2000bf25270 */
[----:B------:R-:W-:Y:S01]  /*32b0*/  PLOP3.LUT P2, PT, PT, PT, PT, 0x80, 0x8 ;  /* 0x000000000008781c */ /* 0x000fe20003f4f070 */
[----:B------:R-:W-:Y:S02]  /*32c0*/  UIADD3 UR14, UPT, UPT, UR17, 0x1, URZ ;  /* 0x00000001110e7890 */ /* 0x000fe4000fffe0ff */
[----:B------:R-:W-:Y:S02]  /*32d0*/  ULEA UR64, UR17, UR10, 0xb ;  /* 0x0000000a11407291 */ /* 0x000fe4000f8e58ff */
[----:B------:R-:W-:Y:S01]  /*32e0*/  UISETP.NE.AND UP2, UPT, UR14, 0x3, UPT ;  /* 0x000000030e00788c */ /* 0x000fe2000bf45270 */
[----:B------:R-:W-:Y:S01]  /*32f0*/  PLOP3.LUT P0, PT, PT, PT, UP1, 0x80, 0x8 ;  /* 0x000000000008781c */ /* 0x000fe20003f0f018 */
[----:B------:R-:W-:Y:S02]  /*3300*/  ULEA UR62, UR17, UR9, 0xb ;  /* 0x00000009113e7291 */ /* 0x000fe4000f8e58ff */
[----:B------:R-:W-:Y:S02]  /*3310*/  USEL UR35, URZ, 0x1, UP2 ;  /* 0x00000001ff237887 */ /* 0x000fe40009000000 */
[----:B------:R-:W-:Y:S02]  /*3320*/  USEL UR14, UR14, URZ, UP2 ;  /* 0x000000ff0e0e7287 */ /* 0x000fe40009000000 */
[----:B------:R-:W-:Y:S02]  /*3330*/  UIADD3 UR60, UPT, UPT, UR64, 0x2, URZ ;  /* 0x00000002403c7890 */ /* 0x000fe4000fffe0ff */
[----:B------:R-:W-:Y:S01]  /*3340*/  @UP1 ULEA UR34, UR14, UR5, 0x3 ;  /* 0x000000050e221291 */ /* 0x000fe2000f8e18ff */
[----:B------:R-:W-:Y:S01]  /*3350*/  LOP3.LUT R8, R8, UR35, RZ, 0x3c, !PT ;  /* 0x0000002308087c12 */ /* 0x000fe2000f8e3cff */
[----:B------:R-:W-:Y:S02]  /*3360*/  UIADD3 UR58, UPT, UPT, UR62, 0x2, URZ ;  /* 0x000000023e3a7890 */ /* 0x000fe4000fffe0ff */
[----:B------:R-:W-:Y:S01]  /*3370*/  UIADD3 UR56, UPT, UPT, UR64, 0x4, URZ ;  /* 0x0000000440387890 */ /* 0x000fe2000fffe0ff */
[----:B-1----:R-:W-:Y:S01]  /*3380*/  @P0 SHF.L.U32 R0, R8, 0x1f, RZ ;  /* 0x0000001f08000819 */ /* 0x002fe200000006ff */
[----:B------:R-:W-:Y:S02]  /*3390*/  UIADD3 UR54, UPT, UPT, UR62, 0x4, URZ ;  /* 0x000000043e367890 */ /* 0x000fe4000fffe0ff */
[----:B------:R-:W-:Y:S01]  /*33a0*/  UIADD3 UR52, UPT, UPT, UR64, 0x6, URZ ;  /* 0x0000000640347890 */ /* 0x000fe2000fffe0ff */
[----:B------:R2:W3:Y:S01]  /*33b0*/  @P0 SYNCS.PHASECHK.TRANS64.TRYWAIT P2, [UR34], R0 ;  /* 0x00000000ff0005a7 */ /* 0x0004e20008041122 */
[----:B------:R-:W-:Y:S02]  /*33c0*/  UIADD3 UR50, UPT, UPT, UR62, 0x6, URZ ;  /* 0x000000063e327890 */ /* 0x000fe4000fffe0ff */
        /* <DEDUP_REMOVED lines=9> */
[----:B------:R-:W-:Y:S01]  /*3460*/  UIADD3 UR12, UPT, UPT, UR12, -0x1, URZ ;  /* 0xffffffff0c0c7890 */ /* 0x000fe2000fffe0ff */
[----:B------:R-:W-:Y:S01]  /*3470*/  UMOV UR65, 0x40004040 ;  /* 0x4000404000417882 */ /* 0x000fe20000000000 */
[----:B------:R-:W-:Y:S01]  /*3480*/  UMOV UR63, 0x40004040 ;  /* 0x40004040003f7882 */ /* 0x000fe20000000000 */
[----:B------:R-:W-:Y:S01]  /*3490*/  UMOV UR61, 0x40004040 ;  /* 0x40004040003d7882 */ /* 0x000fe20000000000 */
[----:B------:R2:W-:Y:S01]  /*34a0*/  UTCHMMA gdesc[UR62], gdesc[UR64], tmem[UR7], tmem[UR32], idesc[UR33], UP4 ;  /* 0x00ff20403e0075ea */ /* 0x0005e2000a000007 */
[----:B------:R-:W-:Y:S01]  /*34b0*/  UPLOP3.LUT UP4, UPT, UPT, UPT, UPT, 0x80, 0x8 ;  /* 0x000000000008789c */ /* 0x000fe20003f8f070 */
[----:B------:R-:W-:Y:S01]  /*34c0*/  UMOV UR59, 0x40004040 ;  /* 0x40004040003b7882 */ /* 0x000fe20000000000 */
[----:B------:R-:W-:Y:S01]  /*34d0*/  UMOV UR57, 0x40004040 ;  /* 0x4000404000397882 */ /* 0x000fe20000000000 */
[----:B------:R2:W-:Y:S01]  /*34e0*/  UTCHMMA gdesc[UR58], gdesc[UR60], tmem[UR7], tmem[UR30], idesc[UR31], UPT ;  /* 0x00ff1e3c3a0075ea */ /* 0x0005e2000b800007 */
        /* <DEDUP_REMOVED lines=14> */
[----:B------:R-:W-:Y:S01]  /*35d0*/  UMOV UR35, 0x40004040 ;  /* 0x4000404000237882 */ /* 0x000fe20000000000 */
[----:B------:R2:W-:Y:S01]  /*35e0*/  UTCHMMA gdesc[UR38], gdesc[UR40], tmem[UR7], tmem[UR20], idesc[UR21], UPT ;  /* 0x00ff1428260075ea */ /* 0x0005e2000b800007 */
[----:B------:R2:W-:Y:S01]  /*35f0*/  UTCHMMA gdesc[UR34], gdesc[UR36], tmem[UR7], tmem[UR18], idesc[UR19], UPT ;  /* 0x00ff1224220075ea */ /* 0x0005e2000b800007 */
[----:B------:R2:W-:Y:S01]  /*3600*/  UTCBAR [UR11], URZ ;  /* 0x000000ff0b0073e9 */ /* 0x0005e200080000ff */
[----:B------:R-:W-:Y:S01]  /*3610*/  UMOV UR17, UR14 ;  /* 0x0000000e00117c82 */ /* 0x000fe20008000000 */
[----:B------:R-:W-:Y:S05]  /*3620*/  BRA.U UP0, `(.L_x_57) ;  /* 0xfffffffd00007547 */ /* 0x000fea000b83ffff */
.L_x_54:
[----:B------:R-:W-:Y:S01]  /*3630*/  UIADD3 UR15, UPT, UPT, UR15, 0x1, URZ ;  /* 0x000000010f0f7890 */ /* 0x000fe2000fffe0ff */
[C---:B------:R-:W-:Y:S01]  /*3640*/  ISETP.NE.AND P0, PT, R10.reuse, 0x2, PT ;  /* 0x000000020a00780c */ /* 0x040fe20003f05270 */
[----:B--2---:R-:W-:Y:S02]  /*3650*/  UIADD3 UR7, UPT, UPT, UR6, 0xa0, URZ ;  /* 0x000000a006077890 */ /* 0x004fe4000fffe0ff */
[----:B------:R-:W-:Y:S01]  /*3660*/  UISETP.NE.AND UP0, UPT, UR15, 0x4, UPT ;  /* 0x000000040f00788c */ /* 0x000fe2000bf05270 */
[----:B-1----:R-:W-:Y:S02]  /*3670*/  SEL R0, RZ, 0x1, P0 ;  /* 0x00000001ff007807 */ /* 0x002fe40000000000 */
[----:B------:R-:W-:Y:S01]  /*3680*/  SEL R10, R10, RZ, P0 ;  /* 0x000000ff0a0a7207 */ /* 0x000fe20000000000 */
[----:B------:R-:W-:Y:S01]  /*3690*/  USEL UR6, URZ, 0x1, UP0 ;  /* 0x00000001ff067887 */ /* 0x000fe20008000000 */
[----:B------:R-:W-:Y:S01]  /*36a0*/  LOP3.LUT R9, R9, R0, RZ, 0x3c, !PT ;  /* 0x0000000009097212 */ /* 0x000fe200078e3cff */
[----:B------:R-:W-:Y:S01]  /*36b0*/  USEL UR15, UR15, URZ, UP0 ;  /* 0x000000ff0f0f7287 */ /* 0x000fe20008000000 */
[----:B------:R1:W-:Y:S03]  /*36c0*/  UTCBAR [UR7], URZ ;  /* 0x000000ff070073e9 */ /* 0x0003e600080000ff */
[----:B------:R-:W-:Y:S01]  /*36d0*/  LOP3.LUT R11, R11, UR6, RZ, 0x3c, !PT ;  /* 0x000000060b0b7c12 */ /* 0x000fe2000f8e3cff */
[----:B------:R-:W-:Y:S07]  /*36e0*/  @P1 BRA `(.L_x_58) ;  /* 0xfffffff800501947 */ /* 0x000fee000383ffff */
[----:B------:R-:W2:Y:S01]  /*36f0*/  S2UR UR4, SR_CgaCtaId ;  /* 0x00000000000479c3 */ /* 0x000ea20000008800 */
[----:B------:R-:W-:Y:S01]  /*3700*/  ELECT P0, URZ, PT ;  /* 0x0000000000ff782f */ /* 0x000fe20003800000 */
[----:B------:R-:W-:Y:S01]  /*3710*/  IMAD.MOV.U32 R0, RZ, RZ, 0x1 ;  /* 0x00000001ff007424 */ /* 0x000fe200078e00ff */
[----:B------:R-:W-:Y:S01]  /*3720*/  UIADD3 UR5, UPT, UPT, UR5, 0xc0, URZ ;  /* 0x000000c005057890 */ /* 0x000fe2000fffe0ff */
[----:B------:R-:W-:Y:S01]  /*3730*/  SHF.L.U32 R2, R11, 0x1f, RZ ;  /* 0x0000001f0b027819 */ /* 0x000fe200000006ff */
[----:B------:R-:W-:-:S03]  /*3740*/  UMOV UR6, 0x40 ;  /* 0x0000004000067882 */ /* 0x000fc60000000000 */
[----:B------:R-:W-:Y:S01]  /*3750*/  UVIRTCOUNT.DEALLOC.SMPOOL 0x80 ;  /* 0x000000800000784c */ /* 0x000fe20000000000 */
[----:B--2---:R-:W-:Y:S02]  /*3760*/  ULEA UR4, UR4, UR6, 0x18 ;  /* 0x0000000604047291 */ /* 0x004fe4000f8ec0ff */
[----:B------:R-:W-:-:S07]  /*3770*/  ULEA UR6, UR15, UR5, 0x3 ;  /* 0x000000050f067291 */ /* 0x000fce000f8e18ff */
[----:B------:R2:W-:Y:S02]  /*3780*/  @P0 STS.U8 [UR4+0x1c], R0 ;  /* 0x00001c00ff000988 */ /* 0x0005e40008000004 */
[----:B------:R-:W4:Y:S02]  /*3790*/  SYNCS.PHASECHK.TRANS64.TRYWAIT P0, [UR6], R2 ;  /* 0x00000002ff0075a7 */ /* 0x000f240008001106 */
[----:B--2-4-:R-:W-:Y:S05]  /*37a0*/  @!P0 BRA `(.L_x_59) ;  /* 0x0000005800f88947 */ /* 0x014fea0003800000 */
.L_x_148:
[----:B-1----:R-:W-:-:S04]  /*37b0*/  UIADD3 UR7, UPT, UPT, UR15, 0x1, URZ ;  /* 0x000000010f077890 */ /* 0x002fc8000fffe0ff */
[----:B------:R-:W-:-:S04]  /*37c0*/  UISETP.NE.AND UP0, UPT, UR7, 0x4, UPT ;  /* 0x000000040700788c */ /* 0x000fc8000bf05270 */
[----:B------:R-:W-:Y:S02]  /*37d0*/  USEL UR8, URZ, 0x1, UP0 ;  /* 0x00000001ff087887 */ /* 0x000fe40008000000 */
[----:B------:R-:W-:-:S04]  /*37e0*/  USEL UR7, UR7, URZ, UP0 ;  /* 0x000000ff07077287 */ /* 0x000fc80008000000 */
[----:B------:R-:W-:Y:S01]  /*37f0*/  ULEA UR6, UR7, UR5, 0x3 ;  /* 0x0000000507067291 */ /* 0x000fe2000f8e18ff */
[----:B--2---:R-:W-:-:S04]  /*3800*/  LOP3.LUT R2, R11, UR8, RZ, 0x3c, !PT ;  /* 0x000000080b027c12 */ /* 0x004fc8000f8e3cff */
[----:B------:R-:W-:-:S04]  /*3810*/  SHF.L.U32 R3, R2, 0x1f, RZ ;  /* 0x0000001f02037819 */ /* 0x000fc800000006ff */
[----:B------:R-:W1:Y:S02]  /*3820*/  SYNCS.PHASECHK.TRANS64.TRYWAIT P0, [UR6], R3 ;  /* 0x00000003ff0075a7 */ /* 0x000e640008001106 */
[----:B-1----:R-:W-:Y:S05]  /*3830*/  @!P0 BRA `(.L_x_60) ;  /* 0x0000005800ec8947 */ /* 0x002fea0003800000 */
.L_x_150:
        /* <DEDUP_REMOVED lines=9> */
.L_x_152:
[----:B------:R-:W-:-:S04]  /*38d0*/  UIADD3 UR7, UPT, UPT, UR7, 0x1, URZ ;  /* 0x0000000107077890 */ /* 0x000fc8000fffe0ff */
[----:B------:R-:W-:-:S04]  /*38e0*/  UISETP.NE.AND UP0, UPT, UR7, 0x4, UPT ;  /* 0x000000040700788c */ /* 0x000fc8000bf05270 */
[----:B------:R-:W-:Y:S02]  /*38f0*/  USEL UR6, URZ, 0x1, UP0 ;  /* 0x00000001ff067887 */ /* 0x000fe40008000000 */
[----:B------:R-:W-:-:S04]  /*3900*/  USEL UR7, UR7, URZ, UP0 ;  /* 0x000000ff07077287 */ /* 0x000fc80008000000 */
[----:B------:R-:W-:Y:S01]  /*3910*/  ULEA UR7, UR7, UR5, 0x3 ;  /* 0x0000000507077291 */ /* 0x000fe2000f8e18ff */
[----:B------:R-:W-:-:S04]  /*3920*/  LOP3.LUT R2, R2, UR6, RZ, 0x3c, !PT ;  /* 0x0000000602027c12 */ /* 0x000fc8000f8e3cff */
[----:B------:R-:W-:-:S04]  /*3930*/  SHF.L.U32 R2, R2, 0x1f, RZ ;  /* 0x0000001f02027819 */ /* 0x000fc800000006ff */
[----:B------:R-:W2:Y:S02]  /*3940*/  SYNCS.PHASECHK.TRANS64.TRYWAIT P0, [UR7], R2 ;  /* 0x00000002ff0075a7 */ /* 0x000ea40008001107 */
[----:B--2---:R-:W-:Y:S05]  /*3950*/  @!P0 BRA `(.L_x_62) ;  /* 0x0000005800d48947 */ /* 0x004fea0003800000 */
.L_x_154:
[----:B------:R-:W-:Y:S01]  /*3960*/  NOP ;  /* 0x0000000000007918 */ /* 0x000fe20000000000 */
[----:B-1----:R-:W1:Y:S01]  /*3970*/  LDS R0, [UR4+0x14] ;  /* 0x00001404ff007984 */ /* 0x002e620008000800 */
[----:B------:R-:W-:Y:S01]  /*3980*/  ULOP3.LUT UR6, UR16, 0xffff, URZ, 0xc0, !UPT ;  /* 0x0000ffff10067892 */ /* 0x000fe2000f8ec0ff */
[----:B------:R-:W-:Y:S01]  /*3990*/  UMOV UR8, 0xffff ;  /* 0x0000ffff00087882 */ /* 0x000fe20000000000 */
[----:B------:R-:W-:Y:S02]  /*39a0*/  UMOV UR5, 0x1 ;  /* 0x0000000100057882 */ /* 0x000fe40000000000 */
[----:B------:R-:W-:-:S04]  /*39b0*/  USHF.R.U32.HI UR6, URZ, 0x5, UR6 ;  /* 0x00000005ff067899 */ /* 0x000fc80008011606 */
[----:B------:R-:W-:Y:S02]  /*39c0*/  USHF.L.U32 UR8, UR8, UR6, URZ ;  /* 0x0000000608087299 */ /* 0x000fe400080006ff */
[----:B------:R-:W-:-:S04]  /*39d0*/  USHF.L.U32 UR5, UR5, UR6, URZ ;  /* 0x0000000605057299 */ /* 0x000fc800080006ff */
[----:B-1----:R-:W-:-:S04]  /*39e0*/  LOP3.LUT R0, R0, UR8, RZ, 0xc0, !PT ;  /* 0x0000000800007c12 */ /* 0x002fc8000f8ec0ff */
[----:B------:R-:W-:-:S13]  /*39f0*/  ISETP.NE.AND P0, PT, R0, UR8, PT ;  /* 0x0000000800007c0c */ /* 0x000fda000bf05270 */
[----:B------:R-:W-:Y:S05]  /*3a00*/  @P0 BRA `(.L_x_63) ;  /* 0x0000000000580947 */ /* 0x000fea0003800000 */
[----:B------:R-:W1:Y:S02]  /*3a10*/  LDS R0, [UR4+0x18] ;  /* 0x00001804ff007984 */ /* 0x000e640008000800 */
[----:B-1----:R-:W-:-:S04]  /*3a20*/  LOP3.LUT R0, R0, UR5, RZ, 0xc0, !PT ;  /* 0x0000000500007c12 */ /* 0x002fc8000f8ec0ff */
[----:B------:R-:W-:-:S13]  /*3a30*/  ISETP.NE.AND P0, PT, R0, UR5, PT ;  /* 0x0000000500007c0c */ /* 0x000fda000bf05270 */
[----:B------:R-:W-:Y:S05]  /*3a40*/  @P0 BRA `(.L_x_64) ;  /* 0x00000000003c0947 */ /* 0x000fea0003800000 */
[----:B------:R-:W1:Y:S01]  /*3a50*/  S2R R2, SR_LANEID ;  /* 0x0000000000027919 */ /* 0x000e620000000000 */
[----:B------:R-:W-:Y:S01]  /*3a60*/  ULOP3.LUT UR8, URZ, UR8, URZ, 0x33, !UPT ;  /* 0x00000008ff087292 */ /* 0x000fe2000f8e33ff */
[----:B------:R-:W-:Y:S02]  /*3a70*/  VOTEU.ANY UR7, UPT, PT ;  /* 0x0000000000077886 */ /* 0x000fe400038e0100 */
[----:B------:R-:W-:-:S03]  /*3a80*/  UFLO.U32 UR7, UR7 ;  /* 0x00000007000772bd */ /* 0x000fc600080e0000 */
[----:B------:R-:W-:-:S04]  /*3a90*/  IMAD.U32 R0, RZ, RZ, UR8 ;  /* 0x00000008ff007e24 */ /* 0x000fc8000f8e00ff */
[----:B------:R2:W4:Y:S02]  /*3aa0*/  REDUX UR6, R0 ;  /* 0x00000000000673c4 */ /* 0x0005240000000000 */
[----:B------:R1:W-:Y:S02]  /*3ab0*/  UTCATOMSWS.AND URZ, UR8 ;  /* 0x0000000800ff79e3 */ /* 0x0003e40008000000 */
[----:B-1----:R-:W-:Y:S02]  /*3ac0*/  ISETP.EQ.U32.AND P0, PT, R2, UR7, PT ;  /* 0x0000000702007c0c */ /* 0x002fe4000bf02070 */
[----:B--2---:R-:W-:Y:S02]  /*3ad0*/  LOP3.LUT R0, RZ, UR5, RZ, 0x33, !PT ;  /* 0x00000005ff007c12 */ /* 0x004fe4000f8e33ff */
[----:B----4-:R-:W-:Y:S02]  /*3ae0*/  MOV R2, UR6 ;  /* 0x0000000600027c02 */ /* 0x010fe40008000f00 */
[----:B------:R-:W1:Y:S07]  /*3af0*/  REDUX UR5, R0 ;  /* 0x00000000000573c4 */ /* 0x000e6e0000000000 */
[----:B------:R2:W-:Y:S01]  /*3b00*/  @P0 ATOMS.AND RZ, [UR4+0x14], R2 ;  /* 0x00001402ffff098c */ /* 0x0005e2000a800004 */
[----:B-1----:R-:W-:-:S05]  /*3b10*/  IMAD.U32 R0, RZ, RZ, UR5 ;  /* 0x00000005ff007e24 */ /* 0x002fca000f8e00ff */
[----:B------:R2:W-:Y:S01]  /*3b20*/  @P0 ATOMS.AND RZ, [UR4+0x18], R0 ;  /* 0x00001800ffff098c */ /* 0x0005e2000a800004 */
[----:B------:R-:W-:Y:S05]  /*3b30*/  BRA `(.L_x_65) ;  /* 0x0000000000147947 */ /* 0x000fea0003800000 */
.L_x_64:
[----:B------:R-:W-:Y:S02]  /*3b40*/  MOV R2, 0x3b60 ;  /* 0x00003b6000027802 */ /* 0x000fe40000000f00 */
[----:B---3-5:R-:W-:Y:S05]  /*3b50*/  CALL.REL.NOINC `($__internal_0_$__cuda_sm10x_tcgen05_guardrail_trap_col_being_dealloced_not_returned_by_alloc) ;  /* 0x0000005c00bc7944 */ /* 0x028fea0003c00000 */
[----:B------:R-:W-:Y:S05]  /*3b60*/  BRA `(.L_x_65) ;  /* 0x0000000000087947 */ /* 0x000fea0003800000 */
.L_x_63:
[----:B------:R-:W-:Y:S02]  /*3b70*/  MOV R2, 0x3b90 ;  /* 0x00003b9000027802 */ /* 0x000fe40000000f00 */
[----:B---3-5:R-:W-:Y:S05]  /*3b80*/  CALL.REL.NOINC `($__internal_2_$__cuda_sm10x_tcgen05_guardrail_trap_unallocated_columns_being_dealloced) ;  /* 0x0000005c00c87944 */ /* 0x028fea0003c00000 */
.L_x_65:
[----:B------:R-:W-:Y:S01]  /*3b90*/  NOP ;  /* 0x0000000000007918 */ /* 0x000fe20000000000 */
[----:B------:R-:W-:Y:S05]  /*3ba0*/  EXIT ;  /* 0x000000000000794d */ /* 0x000fea0003800000 */
.L_x_47:
[----:B------:R-:W-:-:S09]  /*3bb0*/  UISETP.NE.OR UP2, UPT, UR8, 0x3, !UP2 ;  /* 0x000000030800788c */ /* 0x000fd2000d745670 */
[----:B------:R-:W-:Y:S05]  /*3bc0*/  BRA.U UP2, `(.L_x_66) ;  /* 0x0000001102087547 */ /* 0x000fea000b800000 */
[----:B------:R-:W1:Y:S01]  /*3bd0*/  LDC R0, c[0x0][0xb30] ;  /* 0x0002cc00ff007b82 */ /* 0x000e620000000800 */
[----:B------:R-:W2:Y:S01]  /*3be0*/  LDCU.64 UR8, c[0x0][0x888] ;  /* 0x00011100ff0877ac */ /* 0x000ea20008000a00 */
[----:B------:R-:W-:Y:S02]  /*3bf0*/  HFMA2 R27, -RZ, RZ, 0, 0 ;  /* 0x00000000ff1b7431 */ /* 0x000fe400000001ff */
[----:B------:R-:W-:Y:S01]  /*3c00*/  IMAD.MOV.U32 R29, RZ, RZ, 0x1 ;  /* 0x00000001ff1d7424 */ /* 0x000fe200078e00ff */
[----:B------:R-:W-:Y:S01]  /*3c10*/  MOV R25, 0x2000 ;  /* 0x0000200000197802 */ /* 0x000fe20000000f00 */
[----:B------:R-:W4:Y:S01]  /*3c20*/  LDCU.64 UR4, c[0x0][0x890] ;  /* 0x00011200ff0477ac */ /* 0x000f220008000a00 */
[----:B------:R-:W-:Y:S01]  /*3c30*/  IMAD.MOV.U32 R28, RZ, RZ, RZ ;  /* 0x000000ffff1c7224 */ /* 0x000fe200078e00ff */
[----:B------:R-:W3:Y:S01]  /*3c40*/  LDC R24, c[0x0][0x370] ;  /* 0x0000dc00ff187b82 */ /* 0x000ee20000000800 */
[----:B------:R-:W-:Y:S01]  /*3c50*/  UMOV UR7, 0x400 ;  /* 0x0000040000077882 */ /* 0x000fe20000000000 */
[----:B------:R-:W-:-:S02]  /*3c60*/  UPLOP3.LUT UP1, UPT, UPT, UPT, UPT, 0x40, 0x4 ;  /* 0x000000000004789c */ /* 0x000fc40003f2e870 */
[----:B------:R-:W-:-:S04]  /*3c70*/  ULEA UR7, UR37, UR7, 0x18 ;  /* 0x0000000725077291 */ /* 0x000fc8000f8ec0ff */
[----:B------:R-:W3:Y:S01]  /*3c80*/  LDC R3, c[0x0][0xb0c] ;  /* 0x0002c300ff037b82 */ /* 0x000ee20000000800 */
[----:B------:R-:W-:Y:S02]  /*3c90*/  UIADD3 UR13, UPT, UPT, UR7, 0x48, URZ ;  /* 0x00000048070d7890 */ /* 0x000fe4000fffe0ff */
[----:B--2---:R-:W-:Y:S02]  /*3ca0*/  UISETP.NE.U32.AND UP2, UPT, UR8, URZ, UPT ;  /* 0x000000ff0800728c */ /* 0x004fe4000bf45070 */
[----:B------:R-:W-:Y:S02]  /*3cb0*/  UIADD3 UR33, UPT, UPT, UR7, 0x30, URZ ;  /* 0x0000003007217890 */ /* 0x000fe4000fffe0ff */
[----:B----4-:R-:W-:Y:S01]  /*3cc0*/  UISETP.NE.U32.AND UP3, UPT, UR4, URZ, UPT ;  /* 0x000000ff0400728c */ /* 0x010fe2000bf65070 */
[----:B------:R-:W2:Y:S01]  /*3cd0*/  LDC R18, c[0x0][0xb20] ;  /* 0x0002c800ff127b82 */ /* 0x000ea20000000800 */
[----:B-1----:R-:W-:Y:S01]  /*3ce0*/  ISETP.NE.AND P1, PT, R0, 0x1, PT ;  /* 0x000000010000780c */ /* 0x002fe20003f25270 */
[----:B------:R-:W-:-:S02]  /*3cf0*/  UISETP.NE.AND.EX UP2, UPT, UR9, URZ, UPT, UP2 ;  /* 0x000000ff0900728c */ /* 0x000fc4000bf45320 */
[----:B------:R-:W-:Y:S02]  /*3d00*/  UIADD3 UR25, UPT, UPT, UR7, 0x38, URZ ;  /* 0x0000003807197890 */ /* 0x000fe4000fffe0ff */
[----:B------:R-:W-:Y:S02]  /*3d10*/  UIADD3 UR17, UPT, UPT, UR7, 0x40, URZ ;  /* 0x0000004007117890 */ /* 0x000fe4000fffe0ff */
[----:B------:R-:W1:Y:S01]  /*3d20*/  LDC.64 R30, c[0x0][0x348] ;  /* 0x0000d200ff1e7b82 */ /* 0x000e620000000a00 */
[----:B------:R-:W-:Y:S02]  /*3d30*/  UPRMT UR13, UR37, 0x654, UR13 ;  /* 0x00000654250d7896 */ /* 0x000fe4000800000d */
[----:B------:R-:W-:-:S05]  /*3d40*/  UISETP.NE.AND.EX UP3, UPT, UR5, URZ, UPT, UP3 ;  /* 0x000000ff0500728c */ /* 0x000fca000bf65330 */
[----:B------:R-:W4:Y:S08]  /*3d50*/  LDC.64 R16, c[0x0][0xb10] ;  /* 0x0002c400ff107b82 */ /* 0x000f300000000a00 */
[----:B------:R-:W1:Y:S08]  /*3d60*/  LDC.64 R6, c[0x0][0xb18] ;  /* 0x0002c600ff067b82 */ /* 0x000e700000000a00 */
[----:B------:R-:W1:Y:S08]  /*3d70*/  LDC.64 R4, c[0x0][0xb28] ;  /* 0x0002ca00ff047b82 */ /* 0x000e700000000a00 */
[----:B--23--:R-:W1:Y:S02]  /*3d80*/  LDC R19, c[0x0][0x374] ;  /* 0x0000dd00ff137b82 */ /* 0x00ce640000000800 */
.L_x_77:
[C---:B------:R-:W-:Y:S02]  /*3d90*/  LEA R0, R28.reuse, UR7, 0x3 ;  /* 0x000000071c007c11 */ /* 0x040fe4000f8e18ff */
[----:B------:R-:W-:Y:S02]  /*3da0*/  SHF.L.U32 R2, R27, 0x1f, RZ ;  /* 0x0000001f1b027819 */ /* 0x000fe400000006ff */
[----:B------:R-:W-:Y:S02]  /*3db0*/  LEA R20, R28, UR7, 0x4 ;  /* 0x000000071c147c11 */ /* 0x000fe4000f8e20ff */
[----:B--2---:R-:W2:Y:S02]  /*3dc0*/  SYNCS.PHASECHK.TRANS64.TRYWAIT P0, [R0+URZ+0x80], R2 ;  /* 0x00008002000075a7 */ /* 0x004ea400080011ff */
[----:B--2---:R-:W-:Y:S05]  /*3dd0*/  @!P0 BRA `(.L_x_67) ;  /* 0x0000005400cc8947 */ /* 0x004fea0003800000 */
.L_x_155:
[----:B------:R-:W-:Y:S01]  /*3de0*/  ISETP.GE.AND P0, PT, R40, 0x1, PT ;  /* 0x000000012800780c */ /* 0x000fe20003f06270 */
[----:B------:R-:W3:Y:S01]  /*3df0*/  LDS.128 R20, [R20+0x110] ;  /* 0x0001100014147984 */ /* 0x000ee20000000c00 */
[----:B--2---:R-:W-:Y:S01]  /*3e00*/  VIADD R0, R0, 0x90 ;  /* 0x0000009000007836 */ /* 0x004fe20000000000 */
[----:B------:R-:W-:Y:S01]  /*3e10*/  @!PT LDS RZ, [RZ] ;  /* 0x00000000fffff984 */ /* 0x000fe20000000800 */
[----:B------:R-:W-:Y:S01]  /*3e20*/  @!PT LDS RZ, [RZ] ;  /* 0x00000000fffff984 */ /* 0x000fe20000000800 */
[----:B------:R-:W-:Y:S01]  /*3e30*/  @!PT LDS RZ, [RZ] ;  /* 0x00000000fffff984 */ /* 0x000fe20000000800 */
[----:B------:R-:W-:Y:S01]  /*3e40*/  @!PT LDS RZ, [RZ] ;  /* 0x00000000fffff984 */ /* 0x000fe20000000800 */
[----:B------:R2:W-:Y:S06]  /*3e50*/  MEMBAR.ALL.CTA ;  /* 0x0000000000007992 */ /* 0x0005ec0000008000 */
[----:B--2---:R-:W2:Y:S01]  /*3e60*/  FENCE.VIEW.ASYNC.S ;  /* 0x00000000000073c6 */ /* 0x004ea20000000000 */
[----:B------:R-:W-:Y:S04]  /*3e70*/  PRMT R0, RZ, 0x654, R0 ;  /* 0x00000654ff007816 */ /* 0x000fe80000000000 */
[----:B--2---:R2:W-:Y:S01]  /*3e80*/  SYNCS.ARRIVE.TRANS64.RED.A1T0 RZ, [R0+URZ], RZ ;  /* 0x000000ff00ff79a7 */ /* 0x0045e200081004ff */
[----:B---3--:R-:W-:Y:S11]  /*3e90*/  LOP3.LUT P3, RZ, R22, 0x1, RZ, 0xc0, !PT ;  /* 0x0000000116ff7812 */ /* 0x008ff6000786c0ff */
[----:B------:R-:W-:Y:S02]  /*3ea0*/  @!UPT UIADD3 URZ, UPT, UPT, URZ, URZ, URZ ;  /* 0x000000fffffff290 */ /* 0x000fe4000fffe0ff */
[----:B------:R-:W-:Y:S02]  /*3eb0*/  @P3 MOV R11, R20 ;  /* 0x00000014000b3202 */ /* 0x000fe40000000f00 */
[----:B------:R-:W-:Y:S01]  /*3ec0*/  @P3 LOP3.LUT R10, R21, 0xffff, RZ, 0xc0, !PT ;  /* 0x0000ffff150a3812 */ /* 0x000fe200078ec0ff */
[----:B--2---:R-:W-:Y:S06]  /*3ed0*/  @!P0 BRA `(.L_x_68) ;  /* 0x0000000000a48947 */ /* 0x004fec0003800000 */
[-C--:B-1----:R-:W-:Y:S01]  /*3ee0*/  IMAD.HI.U32 R0, R19, R7.reuse, RZ ;  /* 0x0000000713007227 */ /* 0x082fe200078e00ff */
[----:B------:R-:W-:Y:S02]  /*3ef0*/  ISETP.NE.AND P0, PT, R6, 0x1, PT ;  /* 0x000000010600780c */ /* 0x000fe40003f05270 */
[----:B------:R-:W-:Y:S01]  /*3f00*/  ISETP.NE.AND P2, PT, R40, 0x1, PT ;  /* 0x000000012800780c */ /* 0x000fe20003f45270 */
[----:B----4-:R-:W-:Y:S01]  /*3f10*/  IMAD.HI.U32 R9, R24, R16, RZ ;  /* 0x0000001018097227 */ /* 0x010fe200078e00ff */
[----:B------:R-:W-:Y:S02]  /*3f20*/  SHF.R.U32.HI R0, RZ, R18, R0 ;  /* 0x00000012ff007219 */ /* 0x000fe40000011600 */
[----:B------:R-:W-:Y:S01]  /*3f30*/  ISETP.NE.AND P4, PT, R3, 0x1, PT ;  /* 0x000000010300780c */ /* 0x000fe20003f85270 */
[----:B------:R-:W-:Y:S01]  /*3f40*/  IMAD.HI.U32 R13, R10, R7, RZ ;  /* 0x000000070a0d7227 */ /* 0x000fe200078e00ff */
[----:B------:R-:W-:Y:S02]  /*3f50*/  SHF.R.U32.HI R9, RZ, R17, R9 ;  /* 0x00000011ff097219 */ /* 0x000fe40000011609 */
[----:B------:R-:W-:Y:S01]  /*3f60*/  SEL R0, R19, R0, !P0 ;  /* 0x0000000013007207 */ /* 0x000fe20004000000 */
[----:B------:R-:W-:Y:S01]  /*3f70*/  IMAD.HI.U32 R12, R11, R16, RZ ;  /* 0x000000100b0c7227 */ /* 0x000fe200078e00ff */
[----:B------:R-:W-:Y:S03]  /*3f80*/  SEL R9, R24, R9, !P4 ;  /* 0x0000000918097207 */ /* 0x000fe60006000000 */
[-C--:B------:R-:W-:Y:S01]  /*3f90*/  IMAD.HI.U32 R8, R0, R4.reuse, RZ ;  /* 0x0000000400087227 */ /* 0x080fe200078e00ff */
[----:B------:R-:W-:Y:S03]  /*3fa0*/  SHF.R.U32.HI R12, RZ, R17, R12 ;  /* 0x00000011ff0c7219 */ /* 0x000fe6000001160c */
[----:B------:R-:W-:Y:S01]  /*3fb0*/  IMAD.HI.U32 R2, R9, R4, RZ ;  /* 0x0000000409027227 */ /* 0x000fe200078e00ff */
[-C--:B------:R-:W-:Y:S02]  /*3fc0*/  @P2 SHF.R.U32.HI R0, RZ, R5.reuse, R8 ;  /* 0x00000005ff002219 */ /* 0x080fe40000011608 */
[----:B------:R-:W-:Y:S02]  /*3fd0*/  SHF.R.U32.HI R8, RZ, R18, R13 ;  /* 0x00000012ff087219 */ /* 0x000fe4000001160d */
[----:B------:R-:W-:Y:S01]  /*3fe0*/  @P2 SHF.R.U32.HI R9, RZ, R5, R2 ;  /* 0x00000005ff092219 */ /* 0x000fe20000011602 */
[----:B------:R-:W-:Y:S01]  /*3ff0*/  IMAD R0, R40, R0, RZ ;  /* 0x0000000028007224 */ /* 0x000fe200078e02ff */
[----:B------:R-:W-:Y:S02]  /*4000*/  SEL R8, R10, R8, !P0 ;  /* 0x000000080a087207 */ /* 0x000fe40004000000 */
[----:B------:R-:W-:Y:S01]  /*4010*/  SEL R2, R11, R12, !P4 ;  /* 0x0000000c0b027207 */ /* 0x000fe20006000000 */
[----:B------:R-:W-:Y:S01]  /*4020*/  IMAD R12, R40, R9, RZ ;  /* 0x00000009280c7224 */ /* 0x000fe200078e02ff */
[C---:B------:R-:W-:Y:S01]  /*4030*/  ISETP.GE.AND P0, PT, R8.reuse, R0, PT ;  /* 0x000000000800720c */ /* 0x040fe20003f06270 */
[----:B------:R-:W-:Y:S03]  /*4040*/  IMAD.HI.U32 R0, R8, R4, RZ ;  /* 0x0000000408007227 */ /* 0x000fe600078e00ff */
[----:B------:R-:W-:Y:S02]  /*4050*/  ISETP.GE.OR P0, PT, R2, R12, P0 ;  /* 0x0000000c0200720c */ /* 0x000fe40000706670 */
[-C--:B------:R-:W-:Y:S04]  /*4060*/  SHF.R.U32.HI R0, RZ, R5.reuse, R0 ;  /* 0x00000005ff007219 */ /* 0x080fe80000011600 */
[----:B------:R-:W-:Y:S05]  /*4070*/  SEL R13, R8, R0, !P2 ;  /* 0x00000000080d7207 */ /* 0x000fea0005000000 */
[----:B------:R-:W-:Y:S02]  /*4080*/  IMAD.MOV R12, RZ, RZ, -R13 ;  /* 0x000000ffff0c7224 */ /* 0x000fe400078e0a0d */
[----:B------:R-:W-:Y:S04]  /*4090*/  @!P0 IMAD.HI.U32 R0, R2, R4, RZ ;  /* 0x0000000402008227 */ /* 0x000fe800078e00ff */
[----:B------:R-:W-:Y:S01]  /*40a0*/  IMAD R12, R40, R12, R8 ;  /* 0x0000000c280c7224 */ /* 0x000fe200078e0208 */
[----:B------:R-:W-:Y:S04]  /*40b0*/  @!P0 SHF.R.U32.HI R0, RZ, R5, R0 ;  /* 0x00000005ff008219 */ /* 0x000fe80000011600 */
[----:B------:R-:W-:Y:S04]  /*40c0*/  @!P0 SEL R0, R2, R0, !P2 ;  /* 0x0000000002008207 */ /* 0x000fe80005000000 */
[----:B------:R-:W-:Y:S01]  /*40d0*/  @!P0 IADD3 R13, PT, PT, R13, -R0, RZ ;  /* 0x800000000d0d8210 */ /* 0x000fe20007ffe0ff */
[----:B------:R-:W-:Y:S01]  /*40e0*/  @!P0 IMAD R0, R9, R12, R0 ;  /* 0x0000000c09008224 */ /* 0x000fe200078e0200 */
[----:B------:R-:W-:Y:S01]  /*40f0*/  IADD3 R9, PT, PT, -R8, RZ, RZ ;  /* 0x000000ff08097210 */ /* 0x000fe20007ffe1ff */
[--C-:B------:R-:W-:Y:S02]  /*4100*/  IMAD.MOV R12, RZ, RZ, -R2.reuse ;  /* 0x000000ffff0c7224 */ /* 0x100fe400078e0a02 */
[----:B------:R-:W-:Y:S02]  /*4110*/  @!P0 IMAD R8, R13, R40, R2 ;  /* 0x000000280d088224 */ /* 0x000fe400078e0202 */
[----:B------:R-:W-:Y:S02]  /*4120*/  @!P0 IMAD.MOV.U32 R2, RZ, RZ, R0 ;  /* 0x000000ffff028224 */ /* 0x000fe400078e0000 */
[----:B------:R-:W-:Y:S02]  /*4130*/  IMAD R11, R3, R12, R11 ;  /* 0x0000000c030b7224 */ /* 0x000fe400078e020b */
[----:B------:R-:W-:Y:S02]  /*4140*/  IMAD R10, R6, R9, R10 ;  /* 0x00000009060a7224 */ /* 0x000fe400078e020a */
[----:B------:R-:W-:Y:S02]  /*4150*/  IMAD R11, R2, R3, R11 ;  /* 0x00000003020b7224 */ /* 0x000fe400078e020b */
[----:B------:R-:W-:Y:S02]  /*4160*/  IMAD R10, R8, R6, R10 ;  /* 0x00000006080a7224 */ /* 0x000fe400078e020a */
.L_x_68:
[----:B------:R-:W-:Y:S05]  /*4170*/  BRA.U UP1, `(.L_x_69) ;  /* 0x0000000101107547 */ /* 0x000fea000b800000 */
[----:B------:R-:W-:Y:S04]  /*4180*/  MOV R2, UR6 ;  /* 0x0000000600027c02 */ /* 0x000fe80008000f00 */
[----:B------:R-:W-:Y:S04]  /*4190*/  SHF.L.U32 R2, R2, 0x1f, RZ ;  /* 0x0000001f02027819 */ /* 0x000fe800000006ff */
[----:B------:R-:W2:Y:S02]  /*41a0*/  SYNCS.PHASECHK.TRANS64.TRYWAIT P0, [UR7+0x78], R2 ;  /* 0x00007802ff0075a7 */ /* 0x000ea40008001107 */
[----:B--2---:R-:W-:Y:S05]  /*41b0*/  @!P0 BRA `(.L_x_70) ;  /* 0x0000005000e88947 */ /* 0x004fea0003800000 */
.L_x_69:
[----:B------:R-:W-:Y:S02]  /*41c0*/  R2UR UR35, R15 ;  /* 0x000000000f2372ca */ /* 0x000fe400000e0000 */
[----:B------:R-:W-:Y:S02]  /*41d0*/  R2UR UR34, R14 ;  /* 0x000000000e2272ca */ /* 0x000fe400000e0000 */
[----:B------:R-:W-:Y:S02]  /*41e0*/  ISETP.NE.U32.AND P2, PT, RZ, UR4, PT ;  /* 0x00000004ff007c0c */ /* 0x000fe4000bf45070 */
[----:B------:R-:W-:Y:S02]  /*41f0*/  SHF.L.U32 R14, R29, 0x1f, RZ ;  /* 0x0000001f1d0e7819 */ /* 0x000fe400000006ff */
[----:B------:R-:W-:Y:S05]  /*4200*/  ISETP.NE.AND.EX P2, PT, RZ, UR5, PT, P2 ;  /* 0x00000005ff007c0c */ /* 0x000fea000bf45320 */
[----:B------:R-:W-:Y:S02]  /*4210*/  USHF.L.U32 UR35, UR35, 0x7, URZ ;  /* 0x0000000723237899 */ /* 0x000fe400080006ff */
[----:B------:R-:W-:Y:S01]  /*4220*/  USHF.L.U32 UR34, UR34, 0x7, URZ ;  /* 0x0000000722227899 */ /* 0x000fe200080006ff */
[----:B------:R-:W-:Y:S11]  /*4230*/  BRA.U !UP3, `(.L_x_71) ;  /* 0x000000010b347547 */ /* 0x000ff6000b800000 */
[----:B------:R-:W-:Y:S01]  /*4240*/  UPLOP3.LUT UP0, UPT, UPT, UPT, UP2, 0x80, 0x8 ;  /* 0x000000000008789c */ /* 0x000fe20003f0f020 */
[----:B--2---:R-:W-:Y:S02]  /*4250*/  HFMA2 R0, -RZ, RZ, 0, 5.9604644775390625e-08 ;  /* 0x00000001ff007431 */ /* 0x004fe400000001ff */
[----:B------:R-:W-:Y:S03]  /*4260*/  IMAD.MOV.U32 R88, RZ, RZ, 0x1 ;  /* 0x00000001ff587424 */ /* 0x000fe600078e00ff */
[----:B------:R-:W-:Y:S05]  /*4270*/  PLOP3.LUT P0, PT, PT, PT, UP0, 0x80, 0x8 ;  /* 0x000000000008781c */ /* 0x000fea0003f0f008 */
[----:B------:R-:W2:Y:S01]  /*4280*/  @UP0 LDCU.64 UR10, c[0x0][0x888] ;  /* 0x00011100ff0a07ac */ /* 0x000ea20008000a00 */
[----:B------:R-:W-:Y:S07]  /*4290*/  @UP0 UIMAD UR8, UR36, UR4, URZ ;  /* 0x00000004240802a4 */ /* 0x000fee000f8e02ff */
[----:B------:R-:W-:Y:S01]  /*42a0*/  @!P0 PRMT R88, R0, 0x7610, R88 ;  /* 0x0000761000588816 */ /* 0x000fe20000000058 */
[----:B--2---:R-:W-:Y:S03]  /*42b0*/  @UP0 UIMAD.WIDE UR10, UR8, 0x4, UR10 ;  /* 0x00000004080a08a5 */ /* 0x004fe6000f8e020a */
[----:B------:R-:W2:Y:S03]  /*42c0*/  @!UP0 LDCU UR8, c[0x0][0x880] ;  /* 0x00011000ff0887ac */ /* 0x000ea60008000800 */
[----:B------:R-:W-:Y:S01]  /*42d0*/  IMAD.U32 R8, RZ, RZ, UR10 ;  /* 0x0000000aff087e24 */ /* 0x000fe2000f8e00ff */
[----:B------:R-:W-:Y:S05]  /*42e0*/  MOV R9, UR11 ;  /* 0x0000000b00097c02 */ /* 0x000fea0008000f00 */
[----:B-----5:R3:W5:Y:S02]  /*42f0*/  @P0 LDG.E R49, desc[UR46][R8.64] ;  /* 0x0000002e08310981 */ /* 0x020764000c1e1900 */
[----:B--23--:R-:W-:Y:S07]  /*4300*/  @!P0 IMAD.U32 R49, RZ, RZ, UR8 ;  /* 0x00000008ff318e24 */ /* 0x00cfee000f8e00ff */
.L_x_71:
[----:B-----5:R-:W-:Y:S01]  /*4310*/  @!P2 FSETP.EQ.AND P0, PT, R49, RZ, PT ;  /* 0x000000ff3100a20b */ /* 0x020fe20003f02000 */
[----:B------:R-:W-:Y:S01]  /*4320*/  @!UPT UIADD3 URZ, UPT, UPT, URZ, URZ, URZ ;  /* 0x000000fffffff290 */ /* 0x000fe2000fffe0ff */
[----:B------:R-:W-:Y:S11]  /*4330*/  @!P2 BRA `(.L_x_72) ;  /* 0x000000000014a947 */ /* 0x000ff60003800000 */
[----:B------:R-:W-:Y:S02]  /*4340*/  LOP3.LUT P2, RZ, R88, 0xff, RZ, 0xc0, !PT ;  /* 0x000000ff58ff7812 */ /* 0x000fe4000784c0ff */
[----:B------:R-:W-:Y:S04]  /*4350*/  PLOP3.LUT P0, PT, PT, PT, UP0, 0x80, 0x8 ;  /* 0x000000000008781c */ /* 0x000fe80003f0f008 */
[----:B------:R-:W-:Y:S07]  /*4360*/  PLOP3.LUT P0, PT, P0, PT, PT, 0x8, 0x80 ;  /* 0x000000000080781c */ /* 0x000fee000070e170 */
[----:B------:R-:W-:Y:S11]  /*4370*/  @P2 FSETP.EQ.AND P0, PT, R49, RZ, PT ;  /* 0x000000ff3100220b */ /* 0x000ff60003f02000 */
[----:B------:R-:W-:Y:S02]  /*4380*/  @!UPT UIADD3 URZ, UPT, UPT, URZ, URZ, URZ ;  /* 0x000000fffffff290 */ /* 0x000fe4000fffe0ff */
.L_x_72:
[----:B------:R-:W3:Y:S01]  /*4390*/  SYNCS.PHASECHK.TRANS64.TRYWAIT P2, [UR7+0x50], R14 ;  /* 0x0000500eff0075a7 */ /* 0x000ee20008041107 */
[----:B------:R-:W-:Y:S04]  /*43a0*/  ELECT P4, URZ, PT ;  /* 0x0000000000ff782f */ /* 0x000fe80003880000 */
[----:B------:R-:W-:Y:S11]  /*43b0*/  PLOP3.LUT P4, PT, P0, P4, PT, 0xf2, 0x2f ;  /* 0x00000000002f781c */ /* 0x000ff60000789e72 */
[----:B------:R-:W-:Y:S02]  /*43c0*/  @!UPT UIADD3 URZ, UPT, UPT, URZ, URZ, URZ ;  /* 0x000000fffffff290 */ /* 0x000fe4000fffe0ff */
[----:B-1----:R-:W-:Y:S05]  /*43d0*/  @!P4 IADD3 R8, P0, PT, R30, 0x580, RZ ;  /* 0x000005801e08c810 */ /* 0x002fea0007f1e0ff */
[----:B--2---:R-:W-:Y:S01]  /*43e0*/  @!P4 IMAD.X R2, RZ, RZ, R31, P0 ;  /* 0x000000ffff02c224 */ /* 0x004fe200000e061f */
[----:B---3--:R-:W-:Y:S07]  /*43f0*/  @!P2 BRA `(.L_x_73) ;  /* 0x000000500070a947 */ /* 0x008fee0003800000 */
.L_x_158:
[----:B------:R-:W-:Y:S01]  /*4400*/  @!P4 R2UR UR8, R2 ;  /* 0x000000000208c2ca */ /* 0x000fe200000e0000 */
[----:B------:R-:W-:Y:S01]  /*4410*/  VOTEU.ALL UP1, P4 ;  /* 0x0000000000ff7886 */ /* 0x000fe20002020000 */
[----:B------:R-:W-:Y:S01]  /*4420*/  @!P4 R2UR UR9, R8 ;  /* 0x000000000809c2ca */ /* 0x000fe200000e0000 */
[----:B-1----:R-:W-:Y:S01]  /*4430*/  @!P4 IMAD.MOV.U32 R0, RZ, RZ, 0x2000 ;  /* 0x00002000ff00c424 */ /* 0x002fe200078e00ff */
[----:B------:R-:W-:Y:S01]  /*4440*/  UMOV UR10, 0x0 ;  /* 0x00000000000a7882 */ /* 0x000fe20000000000 */
[----:B------:R-:W-:Y:S01]  /*4450*/  UMOV UR11, 0x10000000 ;  /* 0x10000000000b7882 */ /* 0x000fe20000000000 */
[----:B------:R-:W-:Y:S01]  /*4460*/  @!UP1 UIADD3 UR32, UPT, UPT, UR7, 0x200, URZ ;  /* 0x0000020007209890 */ /* 0x000fe2000fffe0ff */
[----:B------:R-:W-:Y:S06]  /*4470*/  VOTEU.ALL UP1, P4 ;  /* 0x0000000000ff7886 */ /* 0x000fec0002020000 */
[----:B------:R-:W-:Y:S01]  /*4480*/  IMAD.U32 R9, RZ, RZ, UR8 ;  /* 0x00000008ff097e24 */ /* 0x000fe2000f8e00ff */
[----:B------:R-:W-:Y:S01]  /*4490*/  UPRMT UR8, UR37, 0x654, UR33 ;  /* 0x0000065425087896 */ /* 0x000fe20008000021 */
[----:B------:R-:W-:Y:S03]  /*44a0*/  IMAD.U32 R8, RZ, RZ, UR9 ;  /* 0x00000009ff087e24 */ /* 0x000fe6000f8e00ff */
[----:B------:R-:W-:Y:S02]  /*44b0*/  @!P4 R2UR UR15, R9 ;  /* 0x00000000090fc2ca */ /* 0x000fe400000e0000 */
[----:B------:R-:W-:Y:S02]  /*44c0*/  @!P4 R2UR UR14, R8 ;  /* 0x00000000080ec2ca */ /* 0x000fe400000e0000 */
[----:B------:R-:W-:Y:S05]  /*44d0*/  @!P4 IADD3 R8, P0, PT, R30, 0x580, RZ ;  /* 0x000005801e08c810 */ /* 0x000fea0007f1e0ff */
[----:B------:R-:W-:Y:S06]  /*44e0*/  @!P4 IMAD.X R2, RZ, RZ, R31, P0 ;  /* 0x000000ffff02c224 */ /* 0x000fec00000e061f */
[----:B------:R1:W-:Y:S01]  /*44f0*/  @!UP1 UTMALDG.3D [UR32], [UR14], desc[UR10] ;  /* 0x00000a200e0095b4 */ /* 0x0003e20008011000 */
[----:B------:R1:W-:Y:S01]  /*4500*/  @!P4 SYNCS.ARRIVE.TRANS64.RED.A0TR RZ, [UR7+0x30], R0 ;  /* 0x00003000ffffc9a7 */ /* 0x0003e20008300407 */
[----:B------:R-:W-:Y:S01]  /*4510*/  SYNCS.ARRIVE.TRANS64.RED.A1T0 RZ, [UR8], RZ ;  /* 0x000000ffffff79a7 */ /* 0x000fe20008100408 */
[----:B------:R-:W2:Y:S02]  /*4520*/  SYNCS.PHASECHK.TRANS64.TRYWAIT P2, [UR7+0x58], R14 ;  /* 0x0000580eff0075a7 */ /* 0x000ea40008041107 */
[----:B-12---:R-:W-:Y:S05]  /*4530*/  @!P2 BRA `(.L_x_74) ;  /* 0x000000500038a947 */ /* 0x006fea0003800000 */
.L_x_160:
[----:B------:R-:W-:Y:S01]  /*4540*/  @!P4 R2UR UR8, R2 ;  /* 0x000000000208c2ca */ /* 0x000fe200000e0000 */
[----:B------:R-:W-:Y:S01]  /*4550*/  VOTEU.ALL UP1, P4 ;  /* 0x0000000000ff7886 */ /* 0x000fe20002020000 */
[----:B------:R-:W-:Y:S01]  /*4560*/  @!P4 R2UR UR9, R8 ;  /* 0x000000000809c2ca */ /* 0x000fe200000e0000 */
[----:B-1----:R-:W-:Y:S01]  /*4570*/  @!P4 IMAD.MOV.U32 R0, RZ, RZ, 0x2000 ;  /* 0x00002000ff00c424 */ /* 0x002fe200078e00ff */
[----:B------:R-:W-:Y:S01]  /*4580*/  UMOV UR10, 0x0 ;  /* 0x00000000000a7882 */ /* 0x000fe20000000000 */
[----:B------:R-:W-:Y:S01]  /*4590*/  UMOV UR11, 0x10000000 ;  /* 0x10000000000b7882 */ /* 0x000fe20000000000 */
[----:B------:R-:W-:Y:S02]  /*45a0*/  @!UP1 UIADD3 UR26, UPT, UPT, UR34, 0x20, URZ ;  /* 0x00000020221a9890 */ /* 0x000fe4000fffe0ff */
[----:B------:R-:W-:Y:S01]  /*45b0*/  @!UP1 UIADD3 UR24, UPT, UPT, UR7, 0x2200, URZ ;  /* 0x0000220007189890 */ /* 0x000fe2000fffe0ff */
[----:B------:R-:W-:Y:S01]  /*45c0*/  VOTEU.ALL UP1, P4 ;  /* 0x0000000000ff7886 */ /* 0x000fe20002020000 */
[----:B------:R-:W-:Y:S01]  /*45d0*/  UMOV UR27, UR35 ;  /* 0x00000023001b7c82 */ /* 0x000fe20008000000 */
[----:B------:R-:W-:Y:S02]  /*45e0*/  UMOV UR28, UR36 ;  /* 0x00000024001c7c82 */ /* 0x000fe40008000000 */
        /* <DEDUP_REMOVED lines=12> */
.L_x_162:
[----:B------:R-:W2:Y:S01]  /*46b0*/  LDC.64 R12, c[0x0][0xb18] ;  /* 0x0002c600ff0c7b82 */ /* 0x000ea20000000a00 */
[----:B------:R-:W-:Y:S01]  /*46c0*/  @!P4 R2UR UR8, R2 ;  /* 0x000000000208c2ca */ /* 0x000fe200000e0000 */
[----:B------:R-:W-:Y:S01]  /*46d0*/  VOTEU.ALL UP1, P4 ;  /* 0x0000000000ff7886 */ /* 0x000fe20002020000 */
[----:B------:R-:W-:Y:S01]  /*46e0*/  @!P4 R2UR UR9, R8 ;  /* 0x000000000809c2ca */ /* 0x000fe200000e0000 */
[----:B-1----:R-:W-:Y:S01]  /*46f0*/  @!P4 IMAD.MOV.U32 R0, RZ, RZ, 0x2000 ;  /* 0x00002000ff00c424 */ /* 0x002fe200078e00ff */
[----:B------:R-:W-:Y:S03]  /*4700*/  UMOV UR10, 0x0 ;  /* 0x00000000000a7882 */ /* 0x000fe60000000000 */
[----:B------:R-:W1:Y:S01]  /*4710*/  @!P1 LDC R2, c[0x0][0xb0c] ;  /* 0x0002c300ff029b82 */ /* 0x000e620000000800 */
[----:B------:R-:W-:Y:S01]  /*4720*/  @!UP1 UIADD3 UR18, UPT, UPT, UR34, 0x40, URZ ;  /* 0x0000004022129890 */ /* 0x000fe2000fffe0ff */
[----:B------:R-:W-:Y:S01]  /*4730*/  @P3 SHF.R.U32.HI R26, RZ, 0x10, R21 ;  /* 0x00000010ff1a3819 */ /* 0x000fe20000011615 */
[----:B------:R-:W-:Y:S01]  /*4740*/  @!UP1 UIADD3 UR16, UPT, UPT, UR7, 0x4200, URZ ;  /* 0x0000420007109890 */ /* 0x000fe2000fffe0ff */
[----:B------:R-:W-:Y:S01]  /*4750*/  VIADD R28, R28, 0x1 ;  /* 0x000000011c1c7836 */ /* 0x000fe20000000000 */
[----:B------:R-:W-:Y:S01]  /*4760*/  VOTEU.ALL UP1, P4 ;  /* 0x0000000000ff7886 */ /* 0x000fe20002020000 */
[----:B------:R-:W-:Y:S01]  /*4770*/  UMOV UR11, 0x10000000 ;  /* 0x10000000000b7882 */ /* 0x000fe20000000000 */
[----:B------:R-:W-:Y:S01]  /*4780*/  UMOV UR19, UR35 ;  /* 0x0000002300137c82 */ /* 0x000fe20008000000 */
[----:B------:R-:W-:Y:S01]  /*4790*/  IMAD.U32 R9, RZ, RZ, UR8 ;  /* 0x00000008ff097e24 */ /* 0x000fe2000f8e00ff */
[----:B------:R-:W-:Y:S01]  /*47a0*/  UMOV UR20, UR36 ;  /* 0x0000002400147c82 */ /* 0x000fe20008000000 */
[----:B------:R-:W-:Y:S01]  /*47b0*/  IMAD.U32 R8, RZ, RZ, UR9 ;  /* 0x00000009ff087e24 */ /* 0x000fe2000f8e00ff */
[----:B------:R-:W-:Y:S02]  /*47c0*/  UPRMT UR8, UR37, 0x654, UR17 ;  /* 0x0000065425087896 */ /* 0x000fe40008000011 */
[----:B------:R-:W-:Y:S02]  /*47d0*/  @!P4 R2UR UR15, R9 ;  /* 0x00000000090fc2ca */ /* 0x000fe400000e0000 */
[----:B------:R-:W-:Y:S02]  /*47e0*/  @!P4 R2UR UR14, R8 ;  /* 0x00000000080ec2ca */ /* 0x000fe400000e0000 */
[----:B------:R-:W3:Y:S11]  /*47f0*/  LDC.64 R8, c[0x0][0xb10] ;  /* 0x0002c400ff087b82 */ /* 0x000ef60000000a00 */
[----:B------:R1:W-:Y:S01]  /*4800*/  @!UP1 UTMALDG.3D [UR16], [UR14], desc[UR10] ;  /* 0x00000a100e0095b4 */ /* 0x0003e20008011000 */
[----:B------:R5:W-:Y:S01]  /*4810*/  @!P4 SYNCS.ARRIVE.TRANS64.RED.A0TR RZ, [UR7+0x40], R0 ;  /* 0x00004000ffffc9a7 */ /* 0x000be20008300407 */
[C---:B---3--:R-:W-:Y:S01]  /*4820*/  @!P1 IMAD.HI.U32 R8, R11.reuse, R8, RZ ;  /* 0x000000080b089227 */ /* 0x048fe200078e00ff */
[----:B--2---:R-:W-:Y:S02]  /*4830*/  @!P1 ISETP.NE.AND P0, PT, R12, 0x1, PT ;  /* 0x000000010c00980c */ /* 0x004fe40003f05270 */
[----:B-1----:R-:W-:Y:S01]  /*4840*/  @!P1 ISETP.NE.AND P2, PT, R2, 0x1, PT ;  /* 0x000000010200980c */ /* 0x002fe20003f45270 */
[----:B------:R-:W-:Y:S01]  /*4850*/  SYNCS.ARRIVE.TRANS64.RED.A1T0 RZ, [UR8], RZ ;  /* 0x000000ffffff79a7 */ /* 0x000fe20008100408 */
[C---:B------:R-:W-:Y:S01]  /*4860*/  @!P1 IMAD.HI.U32 R13, R10.reuse, R13, RZ ;  /* 0x0000000d0a0d9227 */ /* 0x040fe200078e00ff */
[----:B------:R-:W-:Y:S04]  /*4870*/  @!P1 SHF.R.U32.HI R8, RZ, R9, R8 ;  /* 0x00000009ff089219 */ /* 0x000fe80000011608 */
[----:B------:R-:W-:Y:S01]  /*4880*/  @!P1 SEL R8, R11, R8, !P2 ;  /* 0x000000080b089207 */ /* 0x000fe20005000000 */
[----:B------:R-:W1:Y:S01]  /*4890*/  SYNCS.PHASECHK.TRANS64.TRYWAIT P5, [UR7+0x68], R14 ;  /* 0x0000680eff0075a7 */ /* 0x000e6200080a1107 */
[----:B-----5:R-:W2:Y:S02]  /*48a0*/  @!P1 LDC R0, c[0x0][0xb20] ;  /* 0x0002c800ff009b82 */ /* 0x020ea40000000800 */
[----:B--2---:R-:W-:Y:S04]  /*48b0*/  @!P1 SHF.R.U32.HI R0, RZ, R0, R13 ;  /* 0x00000000ff009219 */ /* 0x004fe8000001160d */
[----:B------:R-:W-:Y:S05]  /*48c0*/  @!P1 SEL R9, R10, R0, !P0 ;  /* 0x000000000a099207 */ /* 0x000fea0004000000 */
[----:B------:R-:W-:Y:S02]  /*48d0*/  @!P1 IMAD.IADD R0, R9, 0x1, -R8 ;  /* 0x0000000109009824 */ /* 0x000fe400078e0a08 */
[----:B------:R-:W-:Y:S02]  /*48e0*/  @!P1 IMAD.IADD R8, R8, 0x1, -R9 ;  /* 0x0000000108089824 */ /* 0x000fe400078e0a09 */
[----:B------:R-:W-:Y:S02]  /*48f0*/  @!P1 IMAD R11, R0, R2, R11 ;  /* 0x00000002000b9224 */ /* 0x000fe400078e020b */
[----:B------:R-:W-:Y:S01]  /*4900*/  @!P1 IMAD R10, R8, R12, R10 ;  /* 0x0000000c080a9224 */ /* 0x000fe200078e020a */
[----:B-1----:R-:W-:Y:S06]  /*4910*/  @!P5 BRA `(.L_x_76) ;  /* 0x0000004c0070d947 */ /* 0x002fec0003800000 */
.L_x_164:
[----:B------:R-:W-:Y:S01]  /*4920*/  @!P4 IADD3 R2, P0, PT, R30, 0x580, RZ ;  /* 0x000005801e02c810 */ /* 0x000fe20007f1e0ff */
[----:B------:R-:W-:Y:S01]  /*4930*/  VOTEU.ALL UP1, P4 ;  /* 0x0000000000ff7886 */ /* 0x000fe20002020000 */
[----:B------:R-:W-:Y:S01]  /*4940*/  UMOV UR18, 0x0 ;  /* 0x0000000000127882 */ /* 0x000fe20000000000 */
[----:B------:R-:W-:Y:S01]  /*4950*/  UMOV UR19, 0x10000000 ;  /* 0x1000000000137882 */ /* 0x000fe20000000000 */
[----:B------:R-:W-:Y:S01]  /*4960*/  @!P4 R2UR UR9, R2 ;  /* 0x000000000209c2ca */ /* 0x000fe200000e0000 */
[----:B-1----:R-:W-:Y:S01]  /*4970*/  @!P4 IMAD.X R0, RZ, RZ, R31, P0 ;  /* 0x000000ffff00c224 */ /* 0x002fe200000e061f */
[----:B------:R-:W-:Y:S01]  /*4980*/  @!UP1 UIADD3 UR10, UPT, UPT, UR34, 0x60, URZ ;  /* 0x00000060220a9890 */ /* 0x000fe2000fffe0ff */
[----:B------:R-:W-:Y:S01]  /*4990*/  ISETP.NE.AND P0, PT, R28, 0x2, PT ;  /* 0x000000021c00780c */ /* 0x000fe20003f05270 */
[----:B------:R-:W-:Y:S01]  /*49a0*/  UMOV UR11, UR35 ;  /* 0x00000023000b7c82 */ /* 0x000fe20008000000 */
[----:B------:R-:W-:Y:S01]  /*49b0*/  UMOV UR12, UR36 ;  /* 0x00000024000c7c82 */ /* 0x000fe20008000000 */
[----:B------:R-:W-:Y:S01]  /*49c0*/  @!P4 R2UR UR8, R0 ;  /* 0x000000000008c2ca */ /* 0x000fe200000e0000 */
[----:B------:R-:W-:Y:S01]  /*49d0*/  IMAD.IADD R14, R10, 0x1, R86 ;  /* 0x000000010a0e7824 */ /* 0x000fe200078e0256 */
[----:B------:R-:W-:Y:S01]  /*49e0*/  @P3 R2UR UR36, R26 ;  /* 0x000000001a2432ca */ /* 0x000fe200000e0000 */
[----:B------:R-:W-:Y:S01]  /*49f0*/  IMAD.IADD R15, R11, 0x1, R87 ;  /* 0x000000010b0f7824 */ /* 0x000fe200078e0257 */
[----:B------:R-:W-:Y:S02]  /*4a00*/  SEL R0, RZ, 0x1, P0 ;  /* 0x00000001ff007807 */ /* 0x000fe40000000000 */
[----:B------:R-:W-:Y:S01]  /*4a10*/  LOP3.LUT R29, R29, 0x1, RZ, 0x3c, !PT ;  /* 0x000000011d1d7812 */ /* 0x000fe200078e3cff */
[----:B------:R-:W-:Y:S01]  /*4a20*/  IMAD.U32 R8, RZ, RZ, UR9 ;  /* 0x00000009ff087e24 */ /* 0x000fe2000f8e00ff */
[----:B------:R-:W-:Y:S01]  /*4a30*/  @!UP1 UIADD3 UR9, UPT, UPT, UR7, 0x48, URZ ;  /* 0x0000004807099890 */ /* 0x000fe2000fffe0ff */
[----:B------:R-:W-:Y:S02]  /*4a40*/  LOP3.LUT R27, R27, R0, RZ, 0x3c, !PT ;  /* 0x000000001b1b7212 */ /* 0x000fe400078e3cff */
[----:B------:R-:W-:Y:S02]  /*4a50*/  SEL R28, R28, RZ, P0 ;  /* 0x000000ff1c1c7207 */ /* 0x000fe40000000000 */
[----:B------:R-:W-:Y:S01]  /*4a60*/  IMAD.U32 R9, RZ, RZ, UR8 ;  /* 0x00000008ff097e24 */ /* 0x000fe2000f8e00ff */
[----:B------:R-:W-:Y:S01]  /*4a70*/  @!P4 R2UR UR14, R8 ;  /* 0x00000000080ec2ca */ /* 0x000fe200000e0000 */
[----:B------:R-:W-:Y:S01]  /*4a80*/  @!UP1 UIADD3 UR8, UPT, UPT, UR7, 0x6200, URZ ;  /* 0x0000620007089890 */ /* 0x000fe2000fffe0ff */
[----:B------:R-:W-:Y:S02]  /*4a90*/  VOTEU.ALL UP1, P4 ;  /* 0x0000000000ff7886 */ /* 0x000fe40002020000 */
[----:B------:R-:W-:Y:S11]  /*4aa0*/  @!P4 R2UR UR15, R9 ;  /* 0x00000000090fc2ca */ /* 0x000ff600000e0000 */
[----:B------:R-:W-:Y:S02]  /*4ab0*/  @!UPT UIADD3 URZ, UPT, UPT, URZ, URZ, URZ ;  /* 0x000000fffffff290 */ /* 0x000fe4000fffe0ff */
[----:B------:R2:W-:Y:S01]  /*4ac0*/  @!UP1 UTMALDG.3D [UR8], [UR14], desc[UR18] ;  /* 0x000012080e0095b4 */ /* 0x0005e20008011000 */
[----:B------:R2:W-:Y:S01]  /*4ad0*/  @!P4 SYNCS.ARRIVE.TRANS64.RED.A0TR RZ, [UR7+0x48], R25 ;  /* 0x00004819ffffc9a7 */ /* 0x0005e20008300407 */
[----:B------:R-:W-:Y:S01]  /*4ae0*/  UPLOP3.LUT UP1, UPT, UPT, UPT, UPT, 0x80, 0x8 ;  /* 0x000000000008789c */ /* 0x000fe20003f2f070 */
[----:B------:R-:W-:Y:S01]  /*4af0*/  SYNCS.ARRIVE.TRANS64.RED.A1T0 RZ, [UR13], RZ ;  /* 0x000000ffffff79a7 */ /* 0x000fe2000810040d */
[----:B------:R-:W-:Y:S09]  /*4b00*/  @P3 BRA `(.L_x_77) ;  /* 0xfffffff000a03947 */ /* 0x000ff2000383ffff */
[----:B------:R-:W-:-:S04]  /*4b10*/  SHF.L.U32 R2, R29, 0x1f, RZ ;  /* 0x0000001f1d027819 */ /* 0x000fc800000006ff */
[----:B------:R-:W1:Y:S02]  /*4b20*/  SYNCS.PHASECHK.TRANS64.TRYWAIT P0, [UR7+0x50], R2 ;  /* 0x00005002ff0075a7 */ /* 0x000e640008001107 */
[----:B-1----:R-:W-:Y:S05]  /*4b30*/  @!P0 BRA `(.L_x_78) ;  /* 0x0000004c00008947 */ /* 0x002fea0003800000 */
.L_x_166:
[----:B------:R-:W3:Y:S02]  /*4b40*/  SYNCS.PHASECHK.TRANS64.TRYWAIT P0, [UR7+0x58], R2 ;  /* 0x00005802ff0075a7 */ /* 0x000ee40008001107 */
[----:B---3--:R-:W-:Y:S05]  /*4b50*/  @!P0 BRA `(.L_x_79) ;  /* 0x0000004c00108947 */ /* 0x008fea0003800000 */
.L_x_168:
[----:B------:R-:W3:Y:S02]  /*4b60*/  SYNCS.PHASECHK.TRANS64.TRYWAIT P0, [UR7+0x60], R2 ;  /* 0x00006002ff0075a7 */ /* 0x000ee40008001107 */
[----:B---3--:R-:W-:Y:S05]  /*4b70*/  @!P0 BRA `(.L_x_80) ;  /* 0x0000004c00208947 */ /* 0x008fea0003800000 */
.L_x_170:
[----:B-1----:R-:W-:-:S07]  /*4b80*/  MOV R0, UR7 ;  /* 0x0000000700007c02 */ /* 0x002fce0008000f00 */
.L_x_81:
[----:B-1----:R-:W-:-:S04]  /*4b90*/  SHF.L.U32 R2, R29, 0x1f, RZ ;  /* 0x0000001f1d027819 */ /* 0x002fc800000006ff */
[----:B------:R1:W3:Y:S03]  /*4ba0*/  SYNCS.PHASECHK.TRANS64.TRYWAIT P0, [R0+URZ+0x68], R2 ;  /* 0x00006802000075a7 */ /* 0x0002e600080011ff */
[----:B---3--:R-:W-:Y:S05]  /*4bb0*/  @!P0 NANOSLEEP.SYNCS 0x989680 ;  /* 0x009896800000895d */ /* 0x008fea0003900000 */
[----:B------:R-:W3:Y:S02]  /*4bc0*/  @!P0 SYNCS.PHASECHK.TRANS64 P0, [R0+URZ+0x68], R2 ;  /* 0x00006802000085a7 */ /* 0x000ee400080010ff */
[----:B--23--:R-:W-:Y:S05]  /*4bd0*/  @P0 EXIT ;  /* 0x000000000000094d */ /* 0x00cfea0003800000 */
[----:B------:R-:W-:Y:S05]  /*4be0*/  BRA `(.L_x_81) ;  /* 0xfffffffc00e87947 */ /* 0x000fea000383ffff */
.L_x_66:
[----:B------:R-:W-:-:S06]  /*4bf0*/  UISETP.GE.AND UP1, UPT, UR8, 0x4, UPT ;  /* 0x000000040800788c */ /* 0x000fcc000bf26270 */
[----:B------:R-:W-:-:S13]  /*4c00*/  PLOP3.LUT P0, PT, PT, PT, UP1, 0x80, 0x8 ;  /* 0x000000000008781c */ /* 0x000fda0003f0f018 */
[----:B------:R-:W-:Y:S05]  /*4c10*/  @!P0 EXIT ;  /* 0x000000000000894d */ /* 0x000fea0003800000 */
[----:B------:R-:W-:Y:S01]  /*4c20*/  BAR.SYNC.DEFER_BLOCKING 0x6, 0xa0 ;  /* 0x0182800000007b1d */ /* 0x000fe20000010000 */
[C---:B------:R-:W-:Y:S01]  /*4c30*/  IMAD.SHL.U32 R2, R101.reuse, 0x20, RZ ;  /* 0x0000002065027824 */ /* 0x040fe200078e00ff */
[C---:B------:R-:W-:Y:S01]  /*4c40*/  SHF.L.U32 R46, R101.reuse, 0x10, RZ ;  /* 0x00000010652e7819 */ /* 0x040fe200000006ff */
[C---:B------:R-:W-:Y:S01]  /*4c50*/  IMAD.SHL.U32 R100, R101.reuse, 0x4, RZ ;  /* 0x0000000465647824 */ /* 0x040fe200078e00ff */
[C---:B------:R-:W-:Y:S01]  /*4c60*/  LOP3.LUT R102, R101.reuse, 0x60, RZ, 0xc0, !PT ;  /* 0x0000006065667812 */ /* 0x040fe200078ec0ff */
[----:B------:R-:W-:Y:S01]  /*4c70*/  HFMA2 R97, -RZ, RZ, 0, 5.9604644775390625e-08 ;  /* 0x00000001ff617431 */ /* 0x000fe200000001ff */
[----:B------:R-:W-:Y:S02]  /*4c80*/  UMOV UR48, 0x400 ;  /* 0x0000040000307882 */ /* 0x000fe40000000000 */
[----:B------:R-:W1:Y:S01]  /*4c90*/  LDC R91, c[0x0][0x370] ;  /* 0x0000dc00ff5b7b82 */ /* 0x000e620000000800 */
[----:B------:R-:W-:Y:S01]  /*4ca0*/  ULEA UR48, UR37, UR48, 0x18 ;  /* 0x0000003025307291 */ /* 0x000fe2000f8ec0ff */
[----:B------:R-:W-:Y:S01]  /*4cb0*/  LOP3.LUT R3, R2, 0xc0, RZ, 0xc0, !PT ;  /* 0x000000c002037812 */ /* 0x000fe200078ec0ff */
[----:B------:R-:W-:Y:S01]  /*4cc0*/  HFMA2 R95, -RZ, RZ, 0, 0 ;  /* 0x00000000ff5f7431 */ /* 0x000fe200000001ff */
[----:B------:R-:W-:Y:S01]  /*4cd0*/  LOP3.LUT R99, R101, 0x2, RZ, 0xc0, !PT ;  /* 0x0000000265637812 */ /* 0x000fe200078ec0ff */
[----:B------:R-:W-:Y:S01]  /*4ce0*/  UIADD3 UR4, UPT, UPT, UR48, 0x200, URZ ;  /* 0x0000020030047890 */ /* 0x000fe2000fffe0ff */
[----:B------:R-:W-:Y:S01]  /*4cf0*/  LOP3.LUT R100, R3, 0x18, R100, 0xf8, !PT ;  /* 0x0000001803647812 */ /* 0x000fe200078ef864 */
[----:B------:R-:W-:Y:S01]  /*4d00*/  IMAD.MOV.U32 R45, RZ, RZ, RZ ;  /* 0x000000ffff2d7224 */ /* 0x000fe200078e00ff */
[----:B------:R-:W2:Y:S01]  /*4d10*/  LDC R42, c[0x0][0xb0c] ;  /* 0x0002c300ff2a7b82 */ /* 0x000ea20000000800 */
[----:B------:R-:W-:Y:S01]  /*4d20*/  LOP3.LUT R46, R46, 0x600000, RZ, 0xc0, !PT ;  /* 0x006000002e2e7812 */ /* 0x000fe200078ec0ff */
[----:B------:R-:W-:Y:S01]  /*4d30*/  IMAD.MOV.U32 R105, RZ, RZ, RZ ;  /* 0x000000ffff697224 */ /* 0x000fe200078e00ff */
[----:B------:R-:W-:Y:S01]  /*4d40*/  LOP3.LUT R100, R100, 0xf20, R2, 0xf8, !PT ;  /* 0x00000f2064647812 */ /* 0x000fe200078ef802 */
[----:B------:R-:W-:Y:S01]  /*4d50*/  IMAD.U32 R93, RZ, RZ, UR4 ;  /* 0x00000004ff5d7e24 */ /* 0x000fe2000f8e00ff */
[----:B------:R-:W-:Y:S01]  /*4d60*/  LOP3.LUT R101, R101, 0x4, RZ, 0xc0, !PT ;  /* 0x0000000465657812 */ /* 0x000fe200078ec0ff */
[----:B------:R-:W4:Y:S01]  /*4d70*/  LDCU.64 UR52, c[0x0][0x348] ;  /* 0x00006900ff3477ac */ /* 0x000f220008000a00 */
[----:B------:R-:W-:Y:S01]  /*4d80*/  MOV R96, RZ ;  /* 0x000000ff00607202 */ /* 0x000fe20000000f00 */
[----:B------:R-:W1:Y:S01]  /*4d90*/  LDC R89, c[0x0][0xb20] ;  /* 0x0002c800ff597b82 */ /* 0x000e620000000800 */
[----:B------:R-:W3:Y:S01]  /*4da0*/  LDS R0, [UR48+0x130] ;  /* 0x00013030ff007984 */ /* 0x000ee20008000800 */
[----:B------:R-:W-:Y:S01]  /*4db0*/  IMAD R100, R100, 0x2, R93 ;  /* 0x0000000264647824 */ /* 0x000fe200078e025d */
[----:B------:R-:W1:Y:S03]  /*4dc0*/  LDCU.64 UR38, c[0x0][0x888] ;  /* 0x00011100ff2677ac */ /* 0x000e660008000a00 */
[--C-:B------:R-:W-:Y:S01]  /*4dd0*/  IMAD R99, R99, -0x10, R100.reuse ;  /* 0xfffffff063637824 */ /* 0x100fe200078e0264 */
[----:B------:R-:W1:Y:S01]  /*4de0*/  LDCU.64 UR44, c[0x0][0x890] ;  /* 0x00011200ff2c77ac */ /* 0x000e620008000a00 */
[----:B------:R-:W1:Y:S01]  /*4df0*/  LDC R41, c[0x0][0xb30] ;  /* 0x0002cc00ff297b82 */ /* 0x000e620000000800 */
[----:B------:R-:W-:Y:S01]  /*4e00*/  IMAD R98, R101, -0x10, R100 ;  /* 0xfffffff065627824 */ /* 0x000fe200078e0264 */
[----:B------:R-:W-:Y:S01]  /*4e10*/  UMOV UR49, URZ ;  /* 0x000000ff00317c82 */ /* 0x000fe20008000000 */
[----:B------:R-:W-:-:S05]  /*4e20*/  UMOV UR51, URZ ;  /* 0x000000ff00337c82 */ /* 0x000fca0008000000 */
[----:B------:R-:W1:Y:S08]  /*4e30*/  LDC.64 R84, c[0x0][0xb10] ;  /* 0x0002c400ff547b82 */ /* 0x000e700000000a00 */
[----:B------:R-:W1:Y:S08]  /*4e40*/  LDC.64 R38, c[0x0][0xb18] ;  /* 0x0002c600ff267b82 */ /* 0x000e700000000a00 */
[----:B------:R-:W1:Y:S08]  /*4e50*/  LDC.64 R36, c[0x0][0xb28] ;  /* 0x0002ca00ff247b82 */ /* 0x000e700000000a00 */
[----:B------:R-:W1:Y:S01]  /*4e60*/  LDC.64 R82, c[0x0][0x8b0] ;  /* 0x00022c00ff527b82 */ /* 0x000e620000000a00 */
[----:B---3--:R-:W-:-:S07]  /*4e70*/  IMAD.IADD R46, R0, 0x1, R46 ;  /* 0x00000001002e7824 */ /* 0x008fce00078e022e */
[----:B------:R-:W3:Y:S08]  /*4e80*/  LDC.64 R80, c[0x0][0x8a8] ;  /* 0x00022a00ff507b82 */ /* 0x000ef00000000a00 */
[----:B--2-4-:R-:W1:Y:S02]  /*4e90*/  LDC R90, c[0x0][0x374] ;  /* 0x0000dd00ff5a7b82 */ /* 0x014e640000000800 */
.L_x_125:
[----:B------:R-:W-:Y:S02]  /*4ea0*/  LEA R0, R105, UR48, 0x3 ;  /* 0x0000003069007c11 */ /* 0x000fe4000f8e18ff */
[----:B------:R-:W-:Y:S02]  /*4eb0*/  SHF.L.U32 R2, R95, 0x1f, RZ ;  /* 0x0000001f5f027819 */ /* 0x000fe400000006ff */
[----:B-1----:R-:W-:Y:S02]  /*4ec0*/  LEA R16, R105, UR48, 0x4 ;  /* 0x0000003069107c11 */ /* 0x002fe4000f8e20ff */
[----:B------:R-:W2:Y:S02]  /*4ed0*/  SYNCS.PHASECHK.TRANS64.TRYWAIT P0, [R0+URZ+0x80], R2 ;  /* 0x00008002000075a7 */ /* 0x000ea400080011ff */
[----:B--23--:R-:W-:Y:S05]  /*4ee0*/  @!P0 BRA `(.L_x_82) ;  /* 0x00000048005c8947 */ /* 0x00cfea0003800000 */
.L_x_171:
[----:B------:R-:W4:Y:S01]  /*4ef0*/  LDC.64 R10, c[0x0][0xb10] ;  /* 0x0002c400ff0a7b82 */ /* 0x000f220000000a00 */
[----:B------:R-:W3:Y:S01]  /*4f00*/  LDS.128 R16, [R16+0x110] ;  /* 0x0001100010107984 */ /* 0x000ee20000000c00 */
[----:B-1----:R-:W-:Y:S01]  /*4f10*/  ISETP.NE.AND P1, PT, R41, 0x1, PT ;  /* 0x000000012900780c */ /* 0x002fe20003f25270 */
[----:B--2---:R-:W-:Y:S01]  /*4f20*/  VIADD R0, R0, 0x90 ;  /* 0x0000009000007836 */ /* 0x004fe20000000000 */
[----:B------:R-:W-:Y:S04]  /*4f30*/  ISETP.GE.AND P0, PT, R40, 0x1, PT ;  /* 0x000000012800780c */ /* 0x000fe80003f06270 */
[----:B------:R-:W1:Y:S01]  /*4f40*/  LDC.64 R8, c[0x0][0xb18] ;  /* 0x0002c600ff087b82 */ /* 0x000e620000000a00 */
[----:B------:R-:W-:Y:S01]  /*4f50*/  PRMT R0, RZ, 0x654, R0 ;  /* 0x00000654ff007816 */ /* 0x000fe20000000000 */
[----:B------:R-:W-:Y:S01]  /*4f60*/  @!PT LDS RZ, [RZ] ;  /* 0x00000000fffff984 */ /* 0x000fe20000000800 */
[----:B------:R-:W-:Y:S01]  /*4f70*/  @!PT LDS RZ, [RZ] ;  /* 0x00000000fffff984 */ /* 0x000fe20000000800 */
[----:B------:R-:W-:Y:S01]  /*4f80*/  @!PT LDS RZ, [RZ] ;  /* 0x00000000fffff984 */ /* 0x000fe20000000800 */
[----:B------:R-:W-:Y:S01]  /*4f90*/  @!PT LDS RZ, [RZ] ;  /* 0x00000000fffff984 */ /* 0x000fe20000000800 */
[----:B------:R2:W-:Y:S06]  /*4fa0*/  MEMBAR.ALL.CTA ;  /* 0x0000000000007992 */ /* 0x0005ec0000008000 */
[----:B--2---:R-:W2:Y:S01]  /*4fb0*/  FENCE.VIEW.ASYNC.S ;  /* 0x00000000000073c6 */ /* 0x004ea20000000000 */
[----:B------:R-:W1:Y:S08]  /*4fc0*/  @!P1 LDC R12, c[0x0][0xb20] ;  /* 0x0002c800ff0c9b82 */ /* 0x000e700000000800 */
[----:B------:R-:W1:Y:S01]  /*4fd0*/  @!P1 LDC R7, c[0x0][0xb0c] ;  /* 0x0002c300ff079b82 */ /* 0x000e620000000800 */
[----:B--2---:R2:W-:Y:S01]  /*4fe0*/  SYNCS.ARRIVE.TRANS64.RED.A1T0 RZ, [R0+URZ], RZ ;  /* 0x000000ff00ff79a7 */ /* 0x0045e200081004ff */
[----:B---3--:R-:W-:Y:S04]  /*4ff0*/  LOP3.LUT P4, RZ, R18, 0x1, RZ, 0xc0, !PT ;  /* 0x0000000112ff7812 */ /* 0x008fe8000788c0ff */
[----:B------:R-:W-:Y:S09]  /*5000*/  P2R R103, PR, RZ, 0x10 ;  /* 0x00000010ff677803 */ /* 0x000ff20000000000 */
[----:B------:R-:W-:Y:S02]  /*5010*/  @P4 MOV R44, R16 ;  /* 0x00000010002c4202 */ /* 0x000fe40000000f00 */
[----:B------:R-:W-:Y:S01]  /*5020*/  @P4 LOP3.LUT R43, R17, 0xffff, RZ, 0xc0, !PT ;  /* 0x0000ffff112b4812 */ /* 0x000fe200078ec0ff */
[----:B--2-4-:R-:W-:Y:S06]  /*5030*/  @!P0 BRA `(.L_x_83) ;  /* 0x0000000000a48947 */ /* 0x014fec0003800000 */
[----:B------:R-:W-:Y:S01]  /*5040*/  IMAD.HI.U32 R0, R90, R39, RZ ;  /* 0x000000275a007227 */ /* 0x000fe200078e00ff */
[----:B------:R-:W-:Y:S02]  /*5050*/  ISETP.NE.AND P0, PT, R38, 0x1, PT ;  /* 0x000000012600780c */ /* 0x000fe40003f05270 */
[----:B------:R-:W-:Y:S01]  /*5060*/  ISETP.NE.AND P2, PT, R40, 0x1, PT ;  /* 0x000000012800780c */ /* 0x000fe20003f45270 */
[----:B------:R-:W-:Y:S01]  /*5070*/  IMAD.HI.U32 R4, R91, R84, RZ ;  /* 0x000000545b047227 */ /* 0x000fe200078e00ff */
[----:B------:R-:W-:Y:S02]  /*5080*/  SHF.R.U32.HI R0, RZ, R89, R0 ;  /* 0x00000059ff007219 */ /* 0x000fe40000011600 */
[----:B------:R-:W-:Y:S01]  /*5090*/  ISETP.NE.AND P3, PT, R42, 0x1, PT ;  /* 0x000000012a00780c */ /* 0x000fe20003f65270 */
[----:B------:R-:W-:Y:S01]  /*50a0*/  IMAD.HI.U32 R6, R43, R39, RZ ;  /* 0x000000272b067227 */ /* 0x000fe200078e00ff */
[-C--:B------:R-:W-:Y:S02]  /*50b0*/  SHF.R.U32.HI R4, RZ, R85.reuse, R4 ;  /* 0x00000055ff047219 */ /* 0x080fe40000011604 */
[----:B------:R-:W-:Y:S01]  /*50c0*/  SEL R0, R90, R0, !P0 ;  /* 0x000000005a007207 */ /* 0x000fe20004000000 */
[----:B------:R-:W-:Y:S01]  /*50d0*/  IMAD.HI.U32 R5, R44, R84, RZ ;  /* 0x000000542c057227 */ /* 0x000fe200078e00ff */
[----:B------:R-:W-:Y:S03]  /*50e0*/  SEL R4, R91, R4, !P3 ;  /* 0x000000045b047207 */ /* 0x000fe60005800000 */
[-C--:B------:R-:W-:Y:S01]  /*50f0*/  IMAD.HI.U32 R3, R0, R36.reuse, RZ ;  /* 0x0000002400037227 */ /* 0x080fe200078e00ff */
[----:B------:R-:W-:Y:S03]  /*5100*/  SHF.R.U32.HI R5, RZ, R85, R5 ;  /* 0x00000055ff057219 */ /* 0x000fe60000011605 */
[----:B------:R-:W-:Y:S01]  /*5110*/  IMAD.HI.U32 R2, R4, R36, RZ ;  /* 0x0000002404027227 */ /* 0x000fe200078e00ff */
[----:B------:R-:W-:Y:S02]  /*5120*/  @P2 SHF.R.U32.HI R0, RZ, R37, R3 ;  /* 0x00000025ff002219 */ /* 0x000fe40000011603 */
[----:B------:R-:W-:Y:S02]  /*5130*/  SHF.R.U32.HI R3, RZ, R89, R6 ;  /* 0x00000059ff037219 */ /* 0x000fe40000011606 */
[----:B------:R-:W-:Y:S01]  /*5140*/  @P2 SHF.R.U32.HI R4, RZ, R37, R2 ;  /* 0x00000025ff042219 */ /* 0x000fe20000011602 */
[----:B------:R-:W-:Y:S01]  /*5150*/  IMAD R0, R40, R0, RZ ;  /* 0x0000000028007224 */ /* 0x000fe200078e02ff */
[----:B------:R-:W-:Y:S02]  /*5160*/  SEL R3, R43, R3, !P0 ;  /* 0x000000032b037207 */ /* 0x000fe40004000000 */
[----:B------:R-:W-:Y:S01]  /*5170*/  SEL R2, R44, R5, !P3 ;  /* 0x000000052c027207 */ /* 0x000fe20005800000 */
[----:B------:R-:W-:Y:S01]  /*5180*/  IMAD R5, R40, R4, RZ ;  /* 0x0000000428057224 */ /* 0x000fe200078e02ff */
[C---:B------:R-:W-:Y:S01]  /*5190*/  ISETP.GE.AND P0, PT, R3.reuse, R0, PT ;  /* 0x000000000300720c */ /* 0x040fe20003f06270 */
[C---:B------:R-:W-:Y:S03]  /*51a0*/  IMAD.HI.U32 R0, R3.reuse, R36, RZ ;  /* 0x0000002403007227 */ /* 0x040fe600078e00ff */
[C---:B------:R-:W-:Y:S02]  /*51b0*/  ISETP.GE.OR P0, PT, R2.reuse, R5, P0 ;  /* 0x000000050200720c */ /* 0x040fe40000706670 */
[----:B------:R-:W-:Y:S04]  /*51c0*/  SHF.R.U32.HI R0, RZ, R37, R0 ;  /* 0x00000025ff007219 */ /* 0x000fe80000011600 */
[C---:B------:R-:W-:Y:S05]  /*51d0*/  SEL R6, R3.reuse, R0, !P2 ;  /* 0x0000000003067207 */ /* 0x040fea0005000000 */
        /* <DEDUP_REMOVED lines=14> */
[----:B------:R-:W-:Y:S07]  /*52c0*/  IMAD R43, R3, R38, R43 ;  /* 0x00000026032b7224 */ /* 0x000fee00078e022b */
.L_x_83:
[----:B-1----:R-:W-:Y:S01]  /*52d0*/  @!P1 ISETP.NE.AND P0, PT, R8, 0x1, PT ;  /* 0x000000010800980c */ /* 0x002fe20003f05270 */
[----:B------:R-:W-:Y:S01]  /*52e0*/  @!P1 IMAD.HI.U32 R2, R43, R9, RZ ;  /* 0x000000092b029227 */ /* 0x000fe200078e00ff */
[----:B------:R-:W-:Y:S01]  /*52f0*/  R2UR UR42, R15 ;  /* 0x000000000f2a72ca */ /* 0x000fe200000e0000 */
[----:B------:R-:W-:Y:S01]  /*5300*/  BSSY.RECONVERGENT B6, `(.L_x_84) ;  /* 0x0000031000067945 */ /* 0x000fe20003800200 */
[----:B------:R-:W-:Y:S01]  /*5310*/  R2UR UR41, R14 ;  /* 0x000000000e2972ca */ /* 0x000fe200000e0000 */
[C---:B------:R-:W-:Y:S01]  /*5320*/  @!P1 IMAD.HI.U32 R0, R44.reuse, R10, RZ ;  /* 0x0000000a2c009227 */ /* 0x040fe200078e00ff */
[----:B------:R-:W-:Y:S02]  /*5330*/  @!P1 SHF.R.U32.HI R2, RZ, R12, R2 ;  /* 0x0000000cff029219 */ /* 0x000fe40000011602 */
[----:B------:R-:W-:Y:S01]  /*5340*/  @!P1 ISETP.NE.AND P2, PT, R7, 0x1, PT ;  /* 0x000000010700980c */ /* 0x000fe20003f45270 */
[----:B------:R-:W-:Y:S01]  /*5350*/  VIADD R105, R105, 0x1 ;  /* 0x0000000169697836 */ /* 0x000fe20000000000 */
[----:B------:R-:W-:Y:S02]  /*5360*/  @!P1 SEL R2, R43, R2, !P0 ;  /* 0x000000022b029207 */ /* 0x000fe40004000000 */
[----:B------:R-:W-:Y:S02]  /*5370*/  @!P1 SHF.R.U32.HI R0, RZ, R11, R0 ;  /* 0x0000000bff009219 */ /* 0x000fe40000011600 */
[----:B------:R-:W-:Y:S01]  /*5380*/  LOP3.LUT P0, RZ, R93, 0x1b0, RZ, 0xc0, !PT ;  /* 0x000001b05dff7812 */ /* 0x000fe2000780c0ff */
[----:B------:R-:W-:Y:S01]  /*5390*/  USHF.L.U32 UR42, UR42, 0x7, URZ ;  /* 0x000000072a2a7899 */ /* 0x000fe200080006ff */
[----:B------:R-:W-:Y:S01]  /*53a0*/  @!P1 SEL R3, R44, R0, !P2 ;  /* 0x000000002c039207 */ /* 0x000fe20005000000 */
[----:B------:R-:W-:Y:S01]  /*53b0*/  USHF.L.U32 UR41, UR41, 0x7, URZ ;  /* 0x0000000729297899 */ /* 0x000fe200080006ff */
[----:B------:R-:W-:Y:S03]  /*53c0*/  @P4 SHF.R.U32.HI R94, RZ, 0x10, R17 ;  /* 0x00000010ff5e4819 */ /* 0x000fe60000011611 */
[----:B------:R-:W-:Y:S02]  /*53d0*/  @!P1 IMAD.IADD R0, R2, 0x1, -R3 ;  /* 0x0000000102009824 */ /* 0x000fe400078e0a03 */
[----:B------:R-:W-:Y:S02]  /*53e0*/  @!P1 IMAD.IADD R2, R3, 0x1, -R2 ;  /* 0x0000000103029824 */ /* 0x000fe400078e0a02 */
[----:B------:R-:W-:Y:S02]  /*53f0*/  @!P1 IMAD R44, R0, R7, R44 ;  /* 0x00000007002c9224 */ /* 0x000fe400078e022c */
[----:B------:R-:W-:Y:S01]  /*5400*/  @!P1 IMAD R43, R2, R8, R43 ;  /* 0x00000008022b9224 */ /* 0x000fe200078e022b */
[----:B------:R-:W-:Y:S06]  /*5410*/  @!P0 BRA `(.L_x_85) ;  /* 0x00000000007c8947 */ /* 0x000fec0003800000 */
[----:B------:R-:W1:Y:S01]  /*5420*/  LDCU.64 UR8, c[0x4][0x80] ;  /* 0x01001000ff0877ac */ /* 0x000e620008000a00 */
[----:B------:R-:W-:Y:S01]  /*5430*/  MOV R2, 0x0 ;  /* 0x0000000000027802 */ /* 0x000fe20000000f00 */
[----:B------:R-:W-:Y:S02]  /*5440*/  HFMA2 R12, -RZ, RZ, 0, 5.9604644775390625e-08 ;  /* 0x00000001ff0c7431 */ /* 0x000fe400000001ff */
[----:B------:R-:W-:Y:S01]  /*5450*/  IMAD.MOV.U32 R8, RZ, RZ, 0x70 ;  /* 0x00000070ff087424 */ /* 0x000fe200078e00ff */
[----:B------:R2:W3:Y:S01]  /*5460*/  LDC.64 R14, c[0x4][R2] ;  /* 0x01000000020e7b82 */ /* 0x0004e20000000a00 */
[----:B------:R-:W4:Y:S01]  /*5470*/  LDCU.64 UR6, c[0x4][0x88] ;  /* 0x01001100ff0677ac */ /* 0x000f220008000a00 */
[----:B------:R-:W-:Y:S01]  /*5480*/  IMAD.MOV.U32 R13, RZ, RZ, RZ ;  /* 0x000000ffff0d7224 */ /* 0x000fe200078e00ff */
[----:B------:R-:W2:Y:S01]  /*5490*/  LDCU.64 UR4, c[0x4][0x8] ;  /* 0x01000100ff0477ac */ /* 0x000ea20008000a00 */
[----:B-1----:R-:W-:Y:S01]  /*54a0*/  MOV R5, UR9 ;  /* 0x0000000900057c02 */ /* 0x002fe20008000f00 */
[----:B------:R-:W-:Y:S01]  /*54b0*/  IMAD.U32 R4, RZ, RZ, UR8 ;  /* 0x00000008ff047e24 */ /* 0x000fe2000f8e00ff */
[----:B----4-:R-:W-:Y:S01]  /*54c0*/  MOV R7, UR7 ;  /* 0x0000000700077c02 */ /* 0x010fe20008000f00 */
[----:B------:R-:W-:Y:S01]  /*54d0*/  IMAD.U32 R6, RZ, RZ, UR6 ;  /* 0x00000006ff067e24 */ /* 0x000fe2000f8e00ff */
[----:B--2---:R-:W-:Y:S01]  /*54e0*/  MOV R11, UR5 ;  /* 0x00000005000b7c02 */ /* 0x004fe20008000f00 */
[----:B------:R-:W-:Y:S02]  /*54f0*/  IMAD.U32 R10, RZ, RZ, UR4 ;  /* 0x00000004ff0a7e24 */ /* 0x000fe4000f8e00ff */
[----:B------:R-:W-:Y:S07]  /*5500*/  LEPC R20, `(.L_x_86) ;  /* 0x000000001014794e */ /* 0x000fee0000000000 */
[----:B---3-5:R-:W-:Y:S05]  /*5510*/  CALL.ABS.NOINC R14 ;  /* 0x000000000e007343 */ /* 0x028fea0003c00000 */
.L_x_86:
[----:B------:R-:W1:Y:S01]  /*5520*/  LDCU.64 UR8, c[0x4][0x80] ;  /* 0x01001000ff0877ac */ /* 0x000e620008000a00 */
[----:B------:R-:W2:Y:S01]  /*5530*/  LDC.64 R2, c[0x4][R2] ;  /* 0x0100000002027b82 */ /* 0x000ea20000000a00 */
[----:B------:R-:W-:Y:S02]  /*5540*/  HFMA2 R12, -RZ, RZ, 0, 5.9604644775390625e-08 ;  /* 0x00000001ff0c7431 */ /* 0x000fe400000001ff */
[----:B------:R-:W-:Y:S02]  /*5550*/  IMAD.MOV.U32 R8, RZ, RZ, 0x70 ;  /* 0x00000070ff087424 */ /* 0x000fe400078e00ff */
[----:B------:R-:W-:Y:S01]  /*5560*/  IMAD.MOV.U32 R13, RZ, RZ, RZ ;  /* 0x000000ffff0d7224 */ /* 0x000fe200078e00ff */
[----:B------:R-:W3:Y:S01]  /*5570*/  LDCU.64 UR6, c[0x4][0x88] ;  /* 0x01001100ff0677ac */ /* 0x000ee20008000a00 */
[----:B------:R-:W4:Y:S01]  /*5580*/  LDCU.64 UR4, c[0x4][0x8] ;  /* 0x01000100ff0477ac */ /* 0x000f220008000a00 */
[----:B-1----:R-:W-:Y:S02]  /*5590*/  MOV R4, UR8 ;  /* 0x0000000800047c02 */ /* 0x002fe40008000f00 */
[----:B------:R-:W-:Y:S02]  /*55a0*/  MOV R5, UR9 ;  /* 0x0000000900057c02 */ /* 0x000fe40008000f00 */
[----:B---3--:R-:W-:Y:S01]  /*55b0*/  MOV R7, UR7 ;  /* 0x0000000700077c02 */ /* 0x008fe20008000f00 */
[----:B------:R-:W-:Y:S01]  /*55c0*/  IMAD.U32 R6, RZ, RZ, UR6 ;  /* 0x00000006ff067e24 */ /* 0x000fe2000f8e00ff */
[----:B----4-:R-:W-:Y:S01]  /*55d0*/  MOV R11, UR5 ;  /* 0x00000005000b7c02 */ /* 0x010fe20008000f00 */
[----:B------:R-:W-:Y:S02]  /*55e0*/  IMAD.U32 R10, RZ, RZ, UR4 ;  /* 0x00000004ff0a7e24 */ /* 0x000fe4000f8e00ff */
[----:B------:R-:W-:Y:S07]  /*55f0*/  LEPC R20, `(.L_x_85) ;  /* 0x000000001014794e */ /* 0x000fee0000000000 */
[----:B--2---:R-:W-:Y:S05]  /*5600*/  CALL.ABS.NOINC R2 ;  /* 0x0000000002007343 */ /* 0x004fea0003c00000 */
.L_x_85:
[----:B------:R-:W-:Y:S05]  /*5610*/  BSYNC.RECONVERGENT B6 ;  /* 0x0000000000067941 */ /* 0x000fea0003800200 */
.L_x_84:
[----:B------:R-:W-:Y:S01]  /*5620*/  ISETP.NE.U32.AND P4, PT, R82, RZ, PT ;  /* 0x000000ff5200720c */ /* 0x000fe20003f85070 */
[----:B------:R-:W-:Y:S01]  /*5630*/  UISETP.NE.AND UP2, UPT, UR50, URZ, UPT ;  /* 0x000000ff3200728c */ /* 0x000fe2000bf45270 */
[----:B------:R-:W-:Y:S01]  /*5640*/  ISETP.NE.U32.AND P2, PT, RZ, UR38, PT ;  /* 0x00000026ff007c0c */ /* 0x000fe2000bf45070 */
[----:B------:R-:W-:Y:S01]  /*5650*/  UISETP.NE.U32.AND UP1, UPT, UR44, URZ, UPT ;  /* 0x000000ff2c00728c */ /* 0x000fe2000bf25070 */
[----:B------:R-:W-:Y:S01]  /*5660*/  ISETP.NE.AND.EX P4, PT, R83, RZ, PT, P4 ;  /* 0x000000ff5300720c */ /* 0x000fe20003f85340 */
[----:B------:R-:W-:Y:S01]  /*5670*/  UPLOP3.LUT UP0, UPT, UPT, UPT, UPT, 0x40, 0x4 ;  /* 0x000000000004789c */ /* 0x000fe20003f0e870 */
[----:B------:R-:W-:Y:S01]  /*5680*/  ISETP.NE.AND.EX P2, PT, RZ, UR39, PT, P2 ;  /* 0x00000027ff007c0c */ /* 0x000fe2000bf45320 */
[----:B------:R-:W-:Y:S01]  /*5690*/  UISETP.NE.AND.EX UP1, UPT, UR45, URZ, UPT, UP1 ;  /* 0x000000ff2d00728c */ /* 0x000fe2000bf25310 */
[----:B------:R-:W-:Y:S04]  /*56a0*/  PLOP3.LUT P1, PT, PT, PT, UP2, 0x80, 0x8 ;  /* 0x000000000008781c */ /* 0x000fe80003f2f028 */
[----:B------:R-:W-:Y:S06]  /*56b0*/  @UP2 UPLOP3.LUT UP0, UPT, UPT, UPT, UP1, 0x80, 0x8 ;  /* 0x000000000008289c */ /* 0x000fec0003f0f010 */
[----:B------:R-:W-:Y:S01]  /*56c0*/  PLOP3.LUT P0, PT, PT, PT, UP0, 0x80, 0x8 ;  /* 0x000000000008781c */ /* 0x000fe20003f0f008 */
[----:B------:R-:W-:Y:S01]  /*56d0*/  @!UPT UIADD3 URZ, UPT, UPT, URZ, URZ, URZ ;  /* 0x000000fffffff290 */ /* 0x000fe2000fffe0ff */
[----:B------:R-:W-:Y:S11]  /*56e0*/  BRA.U !UP1, `(.L_x_87) ;  /* 0x0000000109387547 */ /* 0x000ff6000b800000 */
[----:B------:R-:W-:Y:S01]  /*56f0*/  UISETP.NE.U32.AND UP0, UPT, UR38, URZ, UPT ;  /* 0x000000ff2600728c */ /* 0x000fe2000bf05070 */
[----:B------:R-:W-:Y:S02]  /*5700*/  HFMA2 R0, -RZ, RZ, 0, 5.9604644775390625e-08 ;  /* 0x00000001ff007431 */ /* 0x000fe400000001ff */
[----:B------:R-:W-:Y:S01]  /*5710*/  IMAD.MOV.U32 R88, RZ, RZ, 0x1 ;  /* 0x00000001ff587424 */ /* 0x000fe200078e00ff */
[----:B------:R-:W-:Y:S06]  /*5720*/  UISETP.NE.AND.EX UP0, UPT, UR39, URZ, UPT, UP0 ;  /* 0x000000ff2700728c */ /* 0x000fec000bf05300 */
[----:B------:R-:W-:Y:S05]  /*5730*/  PLOP3.LUT P3, PT, PT, PT, UP0, 0x80, 0x8 ;  /* 0x000000000008781c */ /* 0x000fea0003f6f008 */
[----:B------:R-:W1:Y:S01]  /*5740*/  @UP0 LDCU.64 UR6, c[0x0][0x888] ;  /* 0x00011100ff0607ac */ /* 0x000e620008000a00 */
[----:B------:R-:W-:Y:S07]  /*5750*/  @UP0 UIMAD UR4, UR36, UR44, URZ ;  /* 0x0000002c240402a4 */ /* 0x000fee000f8e02ff */
[----:B------:R-:W-:Y:S01]  /*5760*/  @!P3 PRMT R88, R0, 0x7610, R88 ;  /* 0x000076100058b816 */ /* 0x000fe20000000058 */
[----:B-1----:R-:W-:Y:S03]  /*5770*/  @UP0 UIMAD.WIDE UR6, UR4, 0x4, UR6 ;  /* 0x00000004040608a5 */ /* 0x002fe6000f8e0206 */
[----:B------:R-:W1:Y:S03]  /*5780*/  @!UP0 LDCU UR4, c[0x0][0x880] ;  /* 0x00011000ff0487ac */ /* 0x000e660008000800 */
[----:B------:R-:W-:Y:S01]  /*5790*/  IMAD.U32 R2, RZ, RZ, UR6 ;  /* 0x00000006ff027e24 */ /* 0x000fe2000f8e00ff */
[----:B------:R-:W-:Y:S05]  /*57a0*/  MOV R3, UR7 ;  /* 0x0000000700037c02 */ /* 0x000fea0008000f00 */
[----:B-----5:R2:W5:Y:S02]  /*57b0*/  @P3 LDG.E R49, desc[UR46][R2.64] ;  /* 0x0000002e02313981 */ /* 0x020564000c1e1900 */
[----:B-12---:R-:W-:Y:S02]  /*57c0*/  @!P3 IMAD.U32 R49, RZ, RZ, UR4 ;  /* 0x00000004ff31be24 */ /* 0x006fe4000f8e00ff */
.L_x_87:
[----:B------:R-:W-:Y:S05]  /*57d0*/  @!P4 BRA `(.L_x_88) ;  /* 0x000000000020c947 */ /* 0x000fea0003800000 */
[----:B------:R-:W-:Y:S04]  /*57e0*/  ISETP.NE.U32.AND P3, PT, R80, RZ, PT ;  /* 0x000000ff5000720c */ /* 0x000fe80003f65070 */
[----:B------:R-:W-:Y:S11]  /*57f0*/  ISETP.NE.AND.EX P3, PT, R81, RZ, PT, P3 ;  /* 0x000000ff5100720c */ /* 0x000ff60003f65330 */
[----:B------:R-:W-:Y:S02]  /*5800*/  @!UPT UIADD3 URZ, UPT, UPT, URZ, URZ, URZ ;  /* 0x000000fffffff290 */ /* 0x000fe4000fffe0ff */
[----:B------:R-:W1:Y:S01]  /*5810*/  @P3 LDC.64 R2, c[0x0][0x8a8] ;  /* 0x00022a00ff023b82 */ /* 0x000e620000000a00 */
[----:B------:R-:W-:Y:S04]  /*5820*/  @P3 IMAD R0, R82, UR36, RZ ;  /* 0x0000002452003c24 */ /* 0x000fe8000f8e02ff */
[----:B-1----:R-:W-:Y:S05]  /*5830*/  @P3 IMAD.WIDE R2, R0, 0x4, R2 ;  /* 0x0000000400023825 */ /* 0x002fea00078e0202 */
[----:B-----5:R1:W5:Y:S02]  /*5840*/  @P3 LDG.E R47, desc[UR46][R2.64] ;  /* 0x0000002e022f3981 */ /* 0x020364000c1e1900 */
[----:B-1----:R-:W2:Y:S02]  /*5850*/  @!P3 LDC R47, c[0x0][0x8a0] ;  /* 0x00022800ff2fbb82 */ /* 0x002ea40000000800 */
.L_x_88:
[----:B-----5:R-:W-:Y:S01]  /*5860*/  FSETP.NEU.AND P3, PT, R49, RZ, PT ;  /* 0x000000ff3100720b */ /* 0x020fe20003f6d000 */
[----:B------:R-:W-:Y:S01]  /*5870*/  BSSY B1, `(.L_x_89) ;  /* 0x0000039000017945 */ /* 0x000fe20003800000 */
[----:B------:R-:W-:Y:S01]  /*5880*/  SEL R3, RZ, 0xffffffff, P2 ;  /* 0xffffffffff037807 */ /* 0x000fe20001000000 */
[----:B------:R-:W-:Y:S01]  /*5890*/  IMAD.MOV.U32 R66, RZ, RZ, 0x1 ;  /* 0x00000001ff427424 */ /* 0x000fe200078e00ff */
[----:B------:R-:W-:Y:S01]  /*58a0*/  @P1 LOP3.LUT P2, RZ, R88, 0xff, RZ, 0xc0, !PT ;  /* 0x000000ff58ff1812 */ /* 0x000fe2000784c0ff */
[----:B------:R-:W-:Y:S01]  /*58b0*/  IMAD R48, R45, 0x80, R46 ;  /* 0x000000802d307824 */ /* 0x000fe200078e022e */
[----:B------:R-:W-:Y:S01]  /*58c0*/  @P1 SEL R0, RZ, 0xffffffff, P3 ;  /* 0xffffffffff001807 */ /* 0x000fe20001800000 */
[----:B------:R-:W-:Y:S01]  /*58d0*/  IMAD R106, R101, -0x10, R99 ;  /* 0xfffffff0656a7824 */ /* 0x000fe200078e0263 */
[----:B------:R-:W-:Y:S01]  /*58e0*/  LOP3.LUT R97, R97, 0x1, RZ, 0x3c, !PT ;  /* 0x0000000161617812 */ /* 0x000fe200078e3cff */
[----:B------:R-:W-:Y:S01]  /*58f0*/  IMAD.MOV.U32 R65, RZ, RZ, RZ ;  /* 0x000000ffff417224 */ /* 0x000fe200078e00ff */
[----:B------:R-:W-:Y:S02]  /*5900*/  @P0 SEL R0, R3, R0, !P2 ;  /* 0x0000000003000207 */ /* 0x000fe40005000000 */
[----:B------:R-:W-:Y:S02]  /*5910*/  CS2R R78, SRZ ;  /* 0x00000000004e7805 */ /* 0x000fe4000001ff00 */
[----:B------:R-:W-:Y:S02]  /*5920*/  LEA R64, R45, UR48, 0x3 ;  /* 0x000000302d407c11 */ /* 0x000fe4000f8e18ff */
[----:B------:R-:W-:Y:S02]  /*5930*/  CS2R R76, SRZ ;  /* 0x00000000004c7805 */ /* 0x000fe4000001ff00 */
[----:B------:R-:W-:Y:S02]  /*5940*/  @P1 LOP3.LUT R0, R0, 0x1, RZ, 0xc0, !PT ;  /* 0x0000000100001812 */ /* 0x000fe400078ec0ff */
[----:B------:R-:W-:Y:S02]  /*5950*/  CS2R R70, SRZ ;  /* 0x0000000000467805 */ /* 0x000fe4000001ff00 */
[----:B------:R-:W-:Y:S02]  /*5960*/  PLOP3.LUT P2, PT, PT, PT, UP1, 0x80, 0x8 ;  /* 0x000000000008781c */ /* 0x000fe40003f4f018 */
[----:B------:R-:W-:Y:S02]  /*5970*/  CS2R R68, SRZ ;  /* 0x0000000000447805 */ /* 0x000fe4000001ff00 */
[----:B------:R-:W-:Y:S02]  /*5980*/  ISETP.NE.U32.OR P5, PT, R0, 0x1, !P1 ;  /* 0x000000010000780c */ /* 0x000fe40004fa5470 */
[----:B------:R-:W-:Y:S02]  /*5990*/  CS2R R62, SRZ ;  /* 0x00000000003e7805 */ /* 0x000fe4000001ff00 */
[----:B------:R-:W-:Y:S02]  /*59a0*/  LOP3.LUT P4, R104, R88, 0xff, RZ, 0xc0, !PT ;  /* 0x000000ff58687812 */ /* 0x000fe4000788c0ff */
[----:B------:R-:W-:Y:S02]  /*59b0*/  CS2R R60, SRZ ;  /* 0x00000000003c7805 */ /* 0x000fe4000001ff00 */
[----:B------:R-:W-:Y:S02]  /*59c0*/  SEL R2, RZ, 0xffffffff, P3 ;  /* 0xffffffffff027807 */ /* 0x000fe40001800000 */
[----:B------:R-:W-:Y:S02]  /*59d0*/  CS2R R58, SRZ ;  /* 0x00000000003a7805 */ /* 0x000fe4000001ff00 */
[----:B------:R-:W-:Y:S02]  /*59e0*/  P2R R107, PR, RZ, 0x20 ;  /* 0x00000020ff6b7803 */ /* 0x000fe40000000000 */
[----:B------:R-:W-:Y:S02]  /*59f0*/  CS2R R56, SRZ ;  /* 0x0000000000387805 */ /* 0x000fe4000001ff00 */
[----:B------:R-:W-:Y:S02]  /*5a00*/  @P2 SEL R2, R3, R2, !P4 ;  /* 0x0000000203022207 */ /* 0x000fe40006000000 */
[----:B------:R-:W-:Y:S02]  /*5a10*/  @P5 SHF.L.U32 R0, R97, 0x1f, RZ ;  /* 0x0000001f61005819 */ /* 0x000fe400000006ff */
[----:B------:R-:W-:Y:S02]  /*5a20*/  LOP3.LUT R2, R2, 0x1, RZ, 0xc0, !PT ;  /* 0x0000000102027812 */ /* 0x000fe400078ec0ff */
[----:B------:R1:W3:Y:S02]  /*5a30*/  @P5 SYNCS.PHASECHK.TRANS64.TRYWAIT P1, [UR48+0x30], R0 ;  /* 0x00003000ff0055a7 */ /* 0x0002e40008021130 */
[----:B------:R-:W-:Y:S04]  /*5a40*/  ISETP.NE.U32.AND P2, PT, R2, 0x1, PT ;  /* 0x000000010200780c */ /* 0x000fe80003f45070 */
[----:B------:R-:W-:Y:S02]  /*5a50*/  P2R R67, PR, RZ, 0x4 ;  /* 0x00000004ff437803 */ /* 0x000fe40000000000 */
[----:B-1----:R-:W-:Y:S04]  /*5a60*/  SHF.L.U32 R0, R96, 0x1f, RZ ;  /* 0x0000001f60007819 */ /* 0x002fe800000006ff */
[----:B------:R1:W4:Y:S01]  /*5a70*/  SYNCS.PHASECHK.TRANS64.TRYWAIT P0, [R64+URZ+0xa0], R0 ;  /* 0x0000a000400075a7 */ /* 0x00032200080011ff */
[----:B---3--:R-:W-:Y:S01]  /*5a80*/  @P5 SEL R66, RZ, 0x1, !P1 ;  /* 0x00000001ff425807 */ /* 0x008fe20004800000 */
[----:B-1----:R-:W-:Y:S06]  /*5a90*/  @!P5 BRA `(.L_x_90) ;  /* 0x000000000058d947 */ /* 0x002fec0003800000 */
[----:B------:R-:W-:Y:S01]  /*5aa0*/  IMAD.MOV.U32 R79, RZ, RZ, RZ ;  /* 0x000000ffff4f7224 */ /* 0x000fe200078e00ff */
[----:B------:R-:W-:Y:S01]  /*5ab0*/  ISETP.NE.AND P1, PT, R66, RZ, PT ;  /* 0x000000ff4200720c */ /* 0x000fe20003f25270 */
[----:B------:R-:W-:Y:S01]  /*5ac0*/  BSSY B0, `(.L_x_91) ;  /* 0x000000c000007945 */ /* 0x000fe20003800000 */
[----:B------:R-:W-:Y:S02]  /*5ad0*/  CS2R R58, SRZ ;  /* 0x00000000003a7805 */ /* 0x000fe4000001ff00 */
[----:B------:R-:W-:Y:S02]  /*5ae0*/  CS2R R56, SRZ ;  /* 0x0000000000387805 */ /* 0x000fe4000001ff00 */
[----:B------:R-:W-:Y:S02]  /*5af0*/  CS2R R62, SRZ ;  /* 0x00000000003e7805 */ /* 0x000fe4000001ff00 */
[----:B------:R-:W-:Y:S02]  /*5b00*/  CS2R R60, SRZ ;  /* 0x00000000003c7805 */ /* 0x000fe4000001ff00 */
[----:B------:R-:W-:Y:S02]  /*5b10*/  CS2R R70, SRZ ;  /* 0x0000000000467805 */ /* 0x000fe4000001ff00 */
[----:B------:R-:W-:Y:S02]  /*5b20*/  CS2R R68, SRZ ;  /* 0x0000000000447805 */ /* 0x000fe4000001ff00 */
[----:B------:R-:W-:Y:S01]  /*5b30*/  CS2R R76, SRZ ;  /* 0x00000000004c7805 */ /* 0x000fe2000001ff00 */
[----:B------:R-:W-:Y:S06]  /*5b40*/  @P1 BRA `(.L_x_92) ;  /* 0x00000000000c1947 */ /* 0x000fec0003800000 */
[----:B------:R-:W-:Y:S04]  /*5b50*/  SHF.L.U32 R3, R97, 0x1f, RZ ;  /* 0x0000001f61037819 */ /* 0x000fe800000006ff */
[----:B------:R-:W1:Y:S02]  /*5b60*/  SYNCS.PHASECHK.TRANS64.TRYWAIT P1, [UR48+0x30], R3 ;  /* 0x00003003ff0075a7 */ /* 0x000e640008021130 */
[----:B-1----:R-:W-:Y:S05]  /*5b70*/  @!P1 BRA `(.L_x_93) ;  /* 0x0000003c004c9947 */ /* 0x002fea0003800000 */
.L_x_92:
[----:B------:R-:W-:Y:S05]  /*5b80*/  BSYNC B0 ;  /* 0x0000000000007941 */ /* 0x000fea0003800000 */
.L_x_91:
[----:B------:R-:W-:Y:S01]  /*5b90*/  ISETP.NE.AND P1, PT, R67, RZ, PT ;  /* 0x000000ff4300720c */ /* 0x000fe20003f25270 */
[----:B------:R-:W-:Y:S11]  /*5ba0*/  HFMA2 R65, -RZ, RZ, 0, 5.9604644775390625e-08 ;  /* 0x00000001ff417431 */ /* 0x000ff600000001ff */
[----:B------:R-:W-:Y:S01]  /*5bb0*/  @!UPT UIADD3 URZ, UPT, UPT, URZ, URZ, URZ ;  /* 0x000000fffffff290 */ /* 0x000fe2000fffe0ff */
[----:B------:R3:W1:Y:S04]  /*5bc0*/  @P1 LDS.128 R56, [R100] ;  /* 0x0000000064381984 */ /* 0x0006680000000c00 */
[----:B------:R3:W1:Y:S04]  /*5bd0*/  @P1 LDS.128 R60, [R99+0x10] ;  /* 0x00001000633c1984 */ /* 0x0006680000000c00 */
[----:B------:R3:W1:Y:S04]  /*5be0*/  @P1 LDS.128 R68, [R98+0x20] ;  /* 0x0000200062441984 */ /* 0x0006680000000c00 */
[----:B------:R3:W1:Y:S02]  /*5bf0*/  @P1 LDS.128 R76, [R106+0x30] ;  /* 0x000030006a4c1984 */ /* 0x0006640000000c00 */
.L_x_90:
[----:B------:R-:W-:Y:S05]  /*5c00*/  BSYNC B1 ;  /* 0x0000000000017941 */ /* 0x000fea0003800000 */
.L_x_89:
[----:B-1----:R-:W-:Y:S04]  /*5c10*/  SHF.R.U32.HI R2, RZ, 0x15, R48 ;  /* 0x00000015ff027819 */ /* 0x002fe80000011630 */
[----:B------:R-:W-:Y:S01]  /*5c20*/  LOP3.LUT P1, RZ, R2, 0x3, R92, 0x48, !PT ;  /* 0x0000000302ff7812 */ /* 0x000fe2000782485c */
[----:B------:R-:W-:Y:S01]  /*5c30*/  @!UPT UIADD3 URZ, UPT, UPT, URZ, URZ, URZ ;  /* 0x000000fffffff290 */ /* 0x000fe2000fffe0ff */
[----:B----4-:R-:W-:Y:S11]  /*5c40*/  @P0 BRA `(.L_x_94) ;  /* 0x0000000000080947 */ /* 0x010ff60003800000 */
[----:B------:R-:W1:Y:S02]  /*5c50*/  SYNCS.PHASECHK.TRANS64.TRYWAIT P0, [R64+URZ+0xa0], R0 ;  /* 0x0000a000400075a7 */ /* 0x000e6400080011ff */
[----:B-1----:R-:W-:Y:S05]  /*5c60*/  @!P0 BRA `(.L_x_95) ;  /* 0x0000003c00288947 */ /* 0x002fea0003800000 */
.L_x_94:
[----:B------:R-:W-:Y:S05]  /*5c70*/  @!P1 BRA `(.L_x_96) ;  /* 0x0000000000409947 */ /* 0x000fea0003800000 */
[----:B------:R-:W4:Y:S01]  /*5c80*/  LDCU.64 UR8, c[0x4][0x70] ;  /* 0x01000e00ff0877ac */ /* 0x000f220008000a00 */
[----:B------:R-:W-:Y:S01]  /*5c90*/  MOV R3, 0x0 ;  /* 0x0000000000037802 */ /* 0x000fe20000000f00 */
[----:B------:R-:W-:Y:S02]  /*5ca0*/  HFMA2 R12, -RZ, RZ, 0, 5.9604644775390625e-08 ;  /* 0x00000001ff0c7431 */ /* 0x000fe400000001ff */
[----:B------:R-:W-:Y:S02]  /*5cb0*/  IMAD.MOV.U32 R8, RZ, RZ, 0x192 ;  /* 0x00000192ff087424 */ /* 0x000fe400078e00ff */
[----:B------:R-:W-:Y:S01]  /*5cc0*/  IMAD.MOV.U32 R13, RZ, RZ, RZ ;  /* 0x000000ffff0d7224 */ /* 0x000fe200078e00ff */
[----:B------:R-:W5:Y:S01]  /*5cd0*/  LDCU.64 UR6, c[0x4][0x78] ;  /* 0x01000f00ff0677ac */ /* 0x000f620008000a00 */
[----:B------:R-:W1:Y:S01]  /*5ce0*/  LDC.64 R2, c[0x4][R3] ;  /* 0x0100000003027b82 */ /* 0x000e620000000a00 */
[----:B------:R-:W2:Y:S01]  /*5cf0*/  LDCU.64 UR4, c[0x4][0x10] ;  /* 0x01000200ff0477ac */ /* 0x000ea20008000a00 */
[----:B----4-:R-:W-:Y:S01]  /*5d00*/  MOV R5, UR9 ;  /* 0x0000000900057c02 */ /* 0x010fe20008000f00 */
[----:B------:R-:W-:Y:S01]  /*5d10*/  IMAD.U32 R4, RZ, RZ, UR8 ;  /* 0x00000008ff047e24 */ /* 0x000fe2000f8e00ff */
[----:B-----5:R-:W-:Y:S01]  /*5d20*/  MOV R7, UR7 ;  /* 0x0000000700077c02 */ /* 0x020fe20008000f00 */
[----:B------:R-:W-:Y:S01]  /*5d30*/  IMAD.U32 R6, RZ, RZ, UR6 ;  /* 0x00000006ff067e24 */ /* 0x000fe2000f8e00ff */
[----:B--2---:R-:W-:Y:S01]  /*5d40*/  MOV R11, UR5 ;  /* 0x00000005000b7c02 */ /* 0x004fe20008000f00 */
[----:B------:R-:W-:Y:S02]  /*5d50*/  IMAD.U32 R10, RZ, RZ, UR4 ;  /* 0x00000004ff0a7e24 */ /* 0x000fe4000f8e00ff */
[----:B------:R-:W-:Y:S07]  /*5d60*/  LEPC R20, `(.L_x_96) ;  /* 0x000000001014794e */ /* 0x000fee0000000000 */
[----:B-1-3--:R-:W-:Y:S05]  /*5d70*/  CALL.ABS.NOINC R2 ;  /* 0x0000000002007343 */ /* 0x00afea0003c00000 */
.L_x_96:
[----:B------:R-:W-:Y:S05]  /*5d80*/  WARPSYNC.ALL ;  /* 0x0000000000007948 */ /* 0x000fea0003800000 */
[----:B------:R-:W-:Y:S01]  /*5d90*/  R2UR UR4, R48 ;  /* 0x00000000300472ca */ /* 0x000fe200000e0000 */
[--C-:B------:R-:W-:Y:S01]  /*5da0*/  HADD2.F32 R50, -RZ, R56.reuse.H0_H0 ;  /* 0x20000038ff327230 */ /* 0x100fe20000004100 */
[----:B------:R-:W-:Y:S01]  /*5db0*/  ISETP.NE.AND P0, PT, R102, RZ, PT ;  /* 0x000000ff6600720c */ /* 0x000fe20003f05270 */
[----:B------:R-:W-:Y:S01]  /*5dc0*/  HADD2.F32 R51, -RZ, R56.H1_H1 ;  /* 0x30000038ff337230 */ /* 0x000fe20000004100 */
[----:B------:R-:W-:Y:S01]  /*5dd0*/  BSSY.RECONVERGENT B0, `(.L_x_97) ;  /* 0x0000086000007945 */ /* 0x000fe20003800200 */
[--C-:B------:R-:W-:Y:S08]  /*5de0*/  HADD2.F32 R52, -RZ, R57.reuse.H0_H0 ;  /* 0x20000039ff347230 */ /* 0x100ff00000004100 */
[----:B------:R-:W1:Y:S02]  /*5df0*/  LDTM.x32 R4, tmem[UR4] ;  /* 0x00000004000479ee */ /* 0x000e6400082c0000 */
[C---:B-12---:R-:W-:Y:S01]  /*5e00*/  FMUL R0, R47.reuse, R4 ;  /* 0x000000042f007220 */ /* 0x046fe20000400000 */
[C---:B------:R-:W-:Y:S01]  /*5e10*/  FMUL R2, R47.reuse, R5 ;  /* 0x000000052f027220 */ /* 0x040fe20000400000 */
[C---:B------:R-:W-:Y:S01]  /*5e20*/  FMUL R4, R47.reuse, R8 ;  /* 0x000000082f047220 */ /* 0x040fe20000400000 */
[----:B------:R-:W-:Y:S01]  /*5e30*/  FMUL R3, R47, R6 ;  /* 0x000000062f037220 */ /* 0x000fe20000400000 */
[C---:B------:R-:W-:Y:S01]  /*5e40*/  FFMA R0, R49.reuse, R50, R0 ;  /* 0x0000003231007223 */ /* 0x040fe20000000000 */
[----:B------:R-:W-:Y:S01]  /*5e50*/  FFMA R2, R49, R51, R2 ;  /* 0x0000003331027223 */ /* 0x000fe20000000002 */
[C---:B------:R-:W-:Y:S01]  /*5e60*/  FMUL R5, R47.reuse, R9 ;  /* 0x000000092f057220 */ /* 0x040fe20000400000 */
        /* <DEDUP_REMOVED lines=16> */
[----:B------:R-:W-:Y:S02]  /*5f70*/  HADD2.F32 R32, -RZ, R57.H1_H1 ;  /* 0x30000039ff207230 */ /* 0x000fe40000004100 */
[C---:B------:R-:W-:Y:S01]  /*5f80*/  FMUL R26, R47.reuse, R30 ;  /* 0x0000001e2f1a7220 */ /* 0x040fe20000400000 */
[----:B------:R-:W-:Y:S01]  /*5f90*/  FMUL R29, R47, R33 ;  /* 0x000000212f1d7220 */ /* 0x000fe20000400000 */
[--C-:B------:R-:W-:Y:S02]  /*5fa0*/  HADD2.F32 R33, -RZ, R58.reuse.H0_H0 ;  /* 0x2000003aff217230 */ /* 0x100fe40000004100 */
[----:B------:R-:W-:Y:S01]  /*5fb0*/  FFMA R3, R49, R52, R3 ;  /* 0x0000003431037223 */ /* 0x000fe20000000003 */
[C---:B------:R-:W-:Y:S01]  /*5fc0*/  FMUL R7, R47.reuse, R7 ;  /* 0x000000072f077220 */ /* 0x040fe20000400000 */
[----:B------:R-:W-:Y:S01]  /*5fd0*/  FMUL R30, R47, R34 ;  /* 0x000000222f1e7220 */ /* 0x000fe20000400000 */
[----:B------:R-:W-:Y:S01]  /*5fe0*/  HADD2.F32 R34, -RZ, R58.H1_H1 ;  /* 0x3000003aff227230 */ /* 0x000fe20000004100 */
[----:B------:R-:W-:Y:S01]  /*5ff0*/  F2FP.F16.F32.PACK_AB R52, R2, R0 ;  /* 0x000000000234723e */ /* 0x000fe200000000ff */
[--C-:B------:R-:W-:Y:S02]  /*6000*/  HADD2.F32 R0, -RZ, R59.reuse.H0_H0 ;  /* 0x2000003bff007230 */ /* 0x100fe40000004100 */
[C---:B------:R-:W-:Y:S01]  /*6010*/  FFMA R7, R49.reuse, R32, R7 ;  /* 0x0000002031077223 */ /* 0x040fe20000000007 */
[----:B------:R-:W-:Y:S02]  /*6020*/  HADD2.F32 R2, -RZ, R59.H1_H1 ;  /* 0x3000003bff027230 */ /* 0x000fe40000004100 */
[C---:B------:R-:W-:Y:S01]  /*6030*/  FFMA R4, R49.reuse, R33, R4 ;  /* 0x0000002131047223 */ /* 0x040fe20000000004 */
[C---:B------:R-:W-:Y:S01]  /*6040*/  FFMA R5, R49.reuse, R34, R5 ;  /* 0x0000002231057223 */ /* 0x040fe20000000005 */
[----:B------:R-:W-:Y:S01]  /*6050*/  FFMA R6, R49, R0, R6 ;  /* 0x0000000031067223 */ /* 0x000fe20000000006 */
[--C-:B------:R-:W-:Y:S02]  /*6060*/  HADD2.F32 R0, -RZ, R60.reuse.H0_H0 ;  /* 0x2000003cff007230 */ /* 0x100fe40000004100 */
[----:B------:R-:W-:Y:S01]  /*6070*/  FMUL R11, R47, R11 ;  /* 0x0000000b2f0b7220 */ /* 0x000fe20000400000 */
[----:B------:R-:W-:Y:S01]  /*6080*/  F2FP.F16.F32.PACK_AB R53, R7, R3 ;  /* 0x000000030735723e */ /* 0x000fe200000000ff */
[--C-:B------:R-:W-:Y:S02]  /*6090*/  HADD2.F32 R3, -RZ, R61.reuse.H0_H0 ;  /* 0x2000003dff037230 */ /* 0x100fe40000004100 */
[----:B------:R-:W-:Y:S01]  /*60a0*/  FMUL R15, R47, R15 ;  /* 0x0000000f2f0f7220 */ /* 0x000fe20000400000 */
[C---:B------:R-:W-:Y:S01]  /*60b0*/  FFMA R11, R49.reuse, R2, R11 ;  /* 0x00000002310b7223 */ /* 0x040fe2000000000b */
[----:B------:R-:W-:Y:S02]  /*60c0*/  HADD2.F32 R2, -RZ, R60.H1_H1 ;  /* 0x3000003cff027230 */ /* 0x000fe40000004100 */
[----:B------:R-:W-:Y:S01]  /*60d0*/  FFMA R8, R49, R0, R8 ;  /* 0x0000000031087223 */ /* 0x000fe20000000008 */
[----:B------:R-:W-:Y:S02]  /*60e0*/  HADD2.F32 R0, -RZ, R61.H1_H1 ;  /* 0x3000003dff007230 */ /* 0x000fe40000004100 */
[C---:B------:R-:W-:Y:S01]  /*60f0*/  FMUL R19, R47.reuse, R19 ;  /* 0x000000132f137220 */ /* 0x040fe20000400000 */
[----:B------:R-:W-:Y:S01]  /*6100*/  FMUL R23, R47, R23 ;  /* 0x000000172f177220 */ /* 0x000fe20000400000 */
[C---:B------:R-:W-:Y:S01]  /*6110*/  FFMA R9, R49.reuse, R2, R9 ;  /* 0x0000000231097223 */ /* 0x040fe20000000009 */
[C---:B------:R-:W-:Y:S01]  /*6120*/  FFMA R10, R49.reuse, R3, R10 ;  /* 0x00000003310a7223 */ /* 0x040fe2000000000a */
[----:B------:R-:W-:Y:S01]  /*6130*/  FFMA R15, R49, R0, R15 ;  /* 0x00000000310f7223 */ /* 0x000fe2000000000f */
[--C-:B------:R-:W-:Y:S02]  /*6140*/  HADD2.F32 R2, -RZ, R62.reuse.H0_H0 ;  /* 0x2000003eff027230 */ /* 0x100fe40000004100 */
[----:B------:R-:W-:Y:S01]  /*6150*/  FMUL R27, R47, R27 ;  /* 0x0000001b2f1b7220 */ /* 0x000fe20000400000 */
[----:B------:R-:W-:Y:S01]  /*6160*/  HADD2.F32 R0, -RZ, R62.H1_H1 ;  /* 0x3000003eff007230 */ /* 0x000fe20000004100 */
[----:B------:R-:W-:Y:S01]  /*6170*/  F2FP.F16.F32.PACK_AB R54, R5, R4 ;  /* 0x000000040536723e */ /* 0x000fe200000000ff */
[--C-:B------:R-:W-:Y:S02]  /*6180*/  HADD2.F32 R3, -RZ, R63.reuse.H0_H0 ;  /* 0x2000003fff037230 */ /* 0x100fe40000004100 */
[C---:B------:R-:W-:Y:S01]  /*6190*/  FFMA R12, R49.reuse, R2, R12 ;  /* 0x00000002310c7223 */ /* 0x040fe2000000000c */
[--C-:B------:R-:W-:Y:S02]  /*61a0*/  HADD2.F32 R2, -RZ, R68.reuse.H0_H0 ;  /* 0x20000044ff027230 */ /* 0x100fe40000004100 */
[C---:B------:R-:W-:Y:S01]  /*61b0*/  FFMA R13, R49.reuse, R0, R13 ;  /* 0x00000000310d7223 */ /* 0x040fe2000000000d */
[----:B------:R-:W-:Y:S02]  /*61c0*/  HADD2.F32 R0, -RZ, R63.H1_H1 ;  /* 0x3000003fff007230 */ /* 0x000fe40000004100 */
[----:B------:R-:W-:Y:S01]  /*61d0*/  FFMA R14, R49, R3, R14 ;  /* 0x00000003310e7223 */ /* 0x000fe2000000000e */
[----:B------:R-:W-:Y:S01]  /*61e0*/  HADD2.F32 R3, -RZ, R68.H1_H1 ;  /* 0x30000044ff037230 */ /* 0x000fe20000004100 */
[----:B------:R-:W-:Y:S01]  /*61f0*/  F2FP.F16.F32.PACK_AB R55, R11, R6 ;  /* 0x000000060b37723e */ /* 0x000fe200000000ff */
[----:B------:R-:W-:Y:S01]  /*6200*/  FMUL R31, R47, R31 ;  /* 0x0000001f2f1f7220 */ /* 0x000fe20000400000 */
[C---:B------:R-:W-:Y:S01]  /*6210*/  FFMA R19, R49.reuse, R0, R19 ;  /* 0x0000000031137223 */ /* 0x040fe20000000013 */
[--C-:B------:R-:W-:Y:S02]  /*6220*/  HADD2.F32 R0, -RZ, R69.reuse.H0_H0 ;  /* 0x20000045ff007230 */ /* 0x100fe40000004100 */
[C---:B------:R-:W-:Y:S01]  /*6230*/  FFMA R16, R49.reuse, R2, R16 ;  /* 0x0000000231107223 */ /* 0x040fe20000000010 */
[----:B------:R1:W-:Y:S01]  /*6240*/  STS.128 [R100], R52 ;  /* 0x0000003464007388 */ /* 0x0003e20000000c00 */
[C---:B------:R-:W-:Y:S01]  /*6250*/  FFMA R17, R49.reuse, R3, R17 ;  /* 0x0000000331117223 */ /* 0x040fe20000000011 */
[----:B------:R-:W-:Y:S02]  /*6260*/  HADD2.F32 R2, -RZ, R69.H1_H1 ;  /* 0x30000045ff027230 */ /* 0x000fe40000004100 */
[----:B------:R-:W-:Y:S01]  /*6270*/  FFMA R18, R49, R0, R18 ;  /* 0x0000000031127223 */ /* 0x000fe20000000012 */
[--C-:B------:R-:W-:Y:S01]  /*6280*/  HADD2.F32 R0, -RZ, R70.reuse.H0_H0 ;  /* 0x20000046ff007230 */ /* 0x100fe20000004100 */
[----:B------:R-:W-:Y:S01]  /*6290*/  F2FP.F16.F32.PACK_AB R8, R9, R8 ;  /* 0x000000080908723e */ /* 0x000fe200000000ff */
[--C-:B------:R-:W-:Y:S02]  /*62a0*/  HADD2.F32 R3, -RZ, R71.reuse.H0_H0 ;  /* 0x20000047ff037230 */ /* 0x100fe40000004100 */
[C---:B------:R-:W-:Y:S01]  /*62b0*/  FFMA R23, R49.reuse, R2, R23 ;  /* 0x0000000231177223 */ /* 0x040fe20000000017 */
[----:B------:R-:W-:Y:S02]  /*62c0*/  HADD2.F32 R2, -RZ, R70.H1_H1 ;  /* 0x30000046ff027230 */ /* 0x000fe40000004100 */
[----:B------:R-:W-:Y:S01]  /*62d0*/  FFMA R20, R49, R0, R20 ;  /* 0x0000000031147223 */ /* 0x000fe20000000014 */
[----:B------:R-:W-:Y:S01]  /*62e0*/  HADD2.F32 R0, -RZ, R71.H1_H1 ;  /* 0x30000047ff007230 */ /* 0x000fe20000004100 */
[----:B------:R-:W-:Y:S01]  /*62f0*/  F2FP.F16.F32.PACK_AB R9, R15, R10 ;  /* 0x0000000a0f09723e */ /* 0x000fe200000000ff */
[----:B------:R-:W-:Y:S02]  /*6300*/  HADD2.F32 R4, -RZ, R79.H0_H0 ;  /* 0x2000004fff047230 */ /* 0x000fe40000004100 */
[C---:B------:R-:W-:Y:S01]  /*6310*/  FFMA R21, R49.reuse, R2, R21 ;  /* 0x0000000231157223 */ /* 0x040fe20000000015 */
[C---:B------:R-:W-:Y:S01]  /*6320*/  FFMA R22, R49.reuse, R3, R22 ;  /* 0x0000000331167223 */ /* 0x040fe20000000016 */
[----:B------:R-:W-:Y:S01]  /*6330*/  FFMA R27, R49, R0, R27 ;  /* 0x00000000311b7223 */ /* 0x000fe2000000001b */
[--C-:B------:R-:W-:Y:S01]  /*6340*/  HADD2.F32 R2, -RZ, R76.reuse.H0_H0 ;  /* 0x2000004cff027230 */ /* 0x100fe20000004100 */
[----:B------:R-:W-:Y:S01]  /*6350*/  F2FP.F16.F32.PACK_AB R10, R13, R12 ;  /* 0x0000000c0d0a723e */ /* 0x000fe200000000ff */
[----:B------:R-:W-:Y:S01]  /*6360*/  HADD2.F32 R0, -RZ, R76.H1_H1 ;  /* 0x3000004cff007230 */ /* 0x000fe20000004100 */
[----:B------:R-:W-:Y:S01]  /*6370*/  F2FP.F16.F32.PACK_AB R11, R19, R14 ;  /* 0x0000000e130b723e */ /* 0x000fe200000000ff */
[--C-:B------:R-:W-:Y:S02]  /*6380*/  HADD2.F32 R3, -RZ, R77.reuse.H0_H0 ;  /* 0x2000004dff037230 */ /* 0x100fe40000004100 */
[C---:B------:R-:W-:Y:S01]  /*6390*/  FFMA R24, R49.reuse, R2, R24 ;  /* 0x0000000231187223 */ /* 0x040fe20000000018 */
[--C-:B------:R-:W-:Y:S02]  /*63a0*/  HADD2.F32 R2, -RZ, R78.reuse.H0_H0 ;  /* 0x2000004eff027230 */ /* 0x100fe40000004100 */
[C---:B------:R-:W-:Y:S01]  /*63b0*/  FFMA R25, R49.reuse, R0, R25 ;  /* 0x0000000031197223 */ /* 0x040fe20000000019 */
[----:B------:R1:W-:Y:S01]  /*63c0*/  STS.128 [R99+0x10], R8 ;  /* 0x0000100863007388 */ /* 0x0003e20000000c00 */
[----:B------:R-:W-:Y:S02]  /*63d0*/  HADD2.F32 R0, -RZ, R77.H1_H1 ;  /* 0x3000004dff007230 */ /* 0x000fe40000004100 */
[----:B------:R-:W-:Y:S01]  /*63e0*/  FFMA R26, R49, R3, R26 ;  /* 0x00000003311a7223 */ /* 0x000fe2000000001a */
[----:B------:R-:W-:Y:S01]  /*63f0*/  HADD2.F32 R3, -RZ, R78.H1_H1 ;  /* 0x3000004eff037230 */ /* 0x000fe20000004100 */
[----:B------:R-:W-:Y:S01]  /*6400*/  F2FP.F16.F32.PACK_AB R16, R17, R16 ;  /* 0x000000101110723e */ /* 0x000fe200000000ff */
[----:B------:R-:W-:Y:S01]  /*6410*/  HADD2.F32 R5, -RZ, R79.H1_H1 ;  /* 0x3000004fff057230 */ /* 0x000fe20000004100 */
[----:B------:R-:W-:Y:S01]  /*6420*/  F2FP.F16.F32.PACK_AB R17, R23, R18 ;  /* 0x000000121711723e */ /* 0x000fe200000000ff */
[----:B------:R-:W-:Y:S01]  /*6430*/  FFMA R31, R49, R0, R31 ;  /* 0x00000000311f7223 */ /* 0x000fe2000000001f */
[----:B------:R-:W-:Y:S01]  /*6440*/  FMUL R35, R47, R35 ;  /* 0x000000232f237220 */ /* 0x000fe20000400000 */
[----:B------:R-:W-:Y:S01]  /*6450*/  F2FP.F16.F32.PACK_AB R18, R21, R20 ;  /* 0x000000141512723e */ /* 0x000fe200000000ff */
[----:B------:R-:W-:Y:S01]  /*6460*/  FFMA R28, R49, R2, R28 ;  /* 0x00000002311c7223 */ /* 0x000fe2000000001c */
[----:B------:R-:W-:Y:S01]  /*6470*/  F2FP.F16.F32.PACK_AB R19, R27, R22 ;  /* 0x000000161b13723e */ /* 0x000fe200000000ff */
[C---:B------:R-:W-:Y:S01]  /*6480*/  FFMA R29, R49.reuse, R3, R29 ;  /* 0x00000003311d7223 */ /* 0x040fe2000000001d */
[C---:B------:R-:W-:Y:S01]  /*6490*/  FFMA R30, R49.reuse, R4, R30 ;  /* 0x00000004311e7223 */ /* 0x040fe2000000001e */
[----:B------:R-:W-:Y:S01]  /*64a0*/  FFMA R35, R49, R5, R35 ;  /* 0x0000000531237223 */ /* 0x000fe20000000023 */
[----:B------:R-:W-:Y:S01]  /*64b0*/  F2FP.F16.F32.PACK_AB R24, R25, R24 ;  /* 0x000000181918723e */ /* 0x000fe200000000ff */
[----:B------:R1:W-:Y:S01]  /*64c0*/  STS.128 [R98+0x20], R16 ;  /* 0x0000201062007388 */ /* 0x0003e20000000c00 */
[----:B------:R-:W-:Y:S02]  /*64d0*/  F2FP.F16.F32.PACK_AB R25, R31, R26 ;  /* 0x0000001a1f19723e */ /* 0x000fe400000000ff */
[----:B------:R-:W-:Y:S02]  /*64e0*/  F2FP.F16.F32.PACK_AB R26, R29, R28 ;  /* 0x0000001c1d1a723e */ /* 0x000fe400000000ff */
[----:B------:R-:W-:Y:S05]  /*64f0*/  F2FP.F16.F32.PACK_AB R27, R35, R30 ;  /* 0x0000001e231b723e */ /* 0x000fea00000000ff */
[----:B------:R1:W-:Y:S01]  /*6500*/  STS.128 [R106+0x30], R24 ;  /* 0x000030186a007388 */ /* 0x0003e20000000c00 */
[----:B------:R-:W-:Y:S01]  /*6510*/  @!PT LDS RZ, [RZ] ;  /* 0x00000000fffff984 */ /* 0x000fe20000000800 */
[----:B------:R-:W-:Y:S01]  /*6520*/  @!PT LDS RZ, [RZ] ;  /* 0x00000000fffff984 */ /* 0x000fe20000000800 */
[----:B------:R-:W-:Y:S01]  /*6530*/  @!PT LDS RZ, [RZ] ;  /* 0x00000000fffff984 */ /* 0x000fe20000000800 */
[----:B------:R-:W-:Y:S01]  /*6540*/  @!PT LDS RZ, [RZ] ;  /* 0x00000000fffff984 */ /* 0x000fe20000000800 */
[----:B------:R2:W-:Y:S07]  /*6550*/  MEMBAR.ALL.CTA ;  /* 0x0000000000007992 */ /* 0x0005ee0000008000 */
[----:B--2---:R-:W2:Y:S02]  /*6560*/  FENCE.VIEW.ASYNC.S ;  /* 0x00000000000073c6 */ /* 0x004ea40000000000 */
[----:B--2---:R-:W-:Y:S06]  /*6570*/  BAR.SYNC.DEFER_BLOCKING 0x1, 0x80 ;  /* 0x0042000000007b1d */ /* 0x004fec0000010000 */
[----:B------:R-:W-:Y:S05]  /*6580*/  @P0 BRA `(.L_x_98) ;  /* 0x0000000000280947 */ /* 0x000fea0003800000 */
[----:B------:R-:W-:Y:S02]  /*6590*/  UIADD3 UR4, UPT, UPT, UR48, 0x200, URZ ;  /* 0x0000020030047890 */ /* 0x000fe4000fffe0ff */
[----:B------:R-:W-:Y:S01]  /*65a0*/  UIADD3 UR6, UP0, UPT, UR52, 0x680, URZ ;  /* 0x0000068034067890 */ /* 0x000fe2000ff1e0ff */
[----:B------:R-:W-:Y:S03]  /*65b0*/  UMOV UR43, UR36 ;  /* 0x00000024002b7c82 */ /* 0x000fe60008000000 */
[----:B------:R-:W-:Y:S01]  /*65c0*/  MOV R93, UR4 ;  /* 0x00000004005d7c02 */ /* 0x000fe20008000f00 */
[----:B------:R-:W-:Y:S03]  /*65d0*/  UIADD3.X UR7, UPT, UPT, URZ, UR53, URZ, UP0, !UPT ;  /* 0x00000035ff077290 */ /* 0x000fe600087fe4ff */
[----:B------:R-:W-:Y:S11]  /*65e0*/  R2UR UR40, R93 ;  /* 0x000000005d2872ca */ /* 0x000ff600000e0000 */
[----:B------:R-:W-:Y:S02]  /*65f0*/  @!UPT UIADD3 URZ, UPT, UPT, URZ, URZ, URZ ;  /* 0x000000fffffff290 */ /* 0x000fe4000fffe0ff */
[----:B------:R2:W-:Y:S01]  /*6600*/  UTMASTG.3D [UR40], [UR6] ;  /* 0x00000028060073b5 */ /* 0x0005e20008010000 */
[----:B------:R0:W-:Y:S01]  /*6610*/  UTMACMDFLUSH ;  /* 0x00000000000079b7 */ /* 0x0001e20000000000 */
[----:B--2---:R-:W-:Y:S04]  /*6620*/  DEPBAR.LE SB0, 0x1 ;  /* 0x000080400000791a */ /* 0x004fe80000000000 */
.L_x_98:
[----:B------:R-:W-:Y:S05]  /*6630*/  BSYNC.RECONVERGENT B0 ;  /* 0x0000000000007941 */ /* 0x000fea0003800200 */
.L_x_97:
[----:B------:R-:W-:Y:S01]  /*6640*/  BAR.SYNC.DEFER_BLOCKING 0x1, 0x80 ;  /* 0x0042000000007b1d */ /* 0x000fe20000010000 */
[----:B------:R-:W-:Y:S01]  /*6650*/  ISETP.NE.AND P1, PT, R107, RZ, PT ;  /* 0x000000ff6b00720c */ /* 0x000fe20003f25270 */
[----:B------:R-:W-:Y:S01]  /*6660*/  UISETP.NE.AND UP0, UPT, UR49, URZ, UPT ;  /* 0x000000ff3100728c */ /* 0x000fe2000bf05270 */
[----:B------:R-:W-:Y:S11]  /*6670*/  LEA R2, R65, UR48, 0x3 ;  /* 0x0000003041027c11 */ /* 0x000ff6000f8e18ff */
[----:B------:R-:W-:Y:S01]  /*6680*/  @P1 SHF.L.U32 R3, R97, 0x1f, RZ ;  /* 0x0000001f61031819 */ /* 0x000fe200000006ff */
[----:B------:R-:W-:Y:S06]  /*6690*/  BRA.U !UP0, `(.L_x_99) ;  /* 0x0000000108247547 */ /* 0x000fec000b800000 */
[----:B------:R-:W-:Y:S01]  /*66a0*/  IMAD.U32 R4, RZ, RZ, UR51 ;  /* 0x00000033ff047e24 */ /* 0x000fe2000f8e00ff */
[----:B------:R-:W-:Y:S01]  /*66b0*/  MOV R0, UR37 ;  /* 0x0000002500007c02 */ /* 0x000fe20008000f00 */
[----:B------:R-:W-:Y:S03]  /*66c0*/  UIADD3 UR51, UPT, UPT, UR51, 0x1, URZ ;  /* 0x0000000133337890 */ /* 0x000fe6000fffe0ff */
[----:B------:R-:W-:Y:S01]  /*66d0*/  @P1 LEA R4, R4, UR48, 0x3 ;  /* 0x0000003004041c11 */ /* 0x000fe2000f8e18ff */
[----:B------:R-:W-:Y:S04]  /*66e0*/  UISETP.NE.AND UP0, UPT, UR51, 0x4, UPT ;  /* 0x000000043300788c */ /* 0x000fe8000bf05270 */
[----:B------:R-:W-:Y:S01]  /*66f0*/  @P1 VIADD R4, R4, 0x50 ;  /* 0x0000005004041836 */ /* 0x000fe20000000000 */
[----:B------:R-:W-:Y:S04]  /*6700*/  USEL UR51, UR51, URZ, UP0 ;  /* 0x000000ff33337287 */ /* 0x000fe80008000000 */
[----:B------:R-:W-:Y:S04]  /*6710*/  @P1 PRMT R0, R0, 0x654, R4 ;  /* 0x0000065400001816 */ /* 0x000fe80000000004 */
[----:B------:R2:W-:Y:S04]  /*6720*/  @P1 SYNCS.ARRIVE.TRANS64.RED.A1T0 RZ, [R0+URZ], RZ ;  /* 0x000000ff00ff19a7 */ /* 0x0005e800081004ff */
.L_x_99:
[----:B------:R-:W4:Y:S01]  /*6730*/  @P1 SYNCS.PHASECHK.TRANS64.TRYWAIT P0, [R2+URZ+0x30], R3 ;  /* 0x00003003020015a7 */ /* 0x000f2200080011ff */
[----:B------:R-:W-:Y:S01]  /*6740*/  BSSY B1, `(.L_x_100) ;  /* 0x0000016000017945 */ /* 0x000fe20003800000 */
[----:B----4-:R-:W-:Y:S03]  /*6750*/  @P1 SEL R66, RZ, 0x1, !P0 ;  /* 0x00000001ff421807 */ /* 0x010fe60004000000 */
[----:B------:R-:W-:Y:S05]  /*6760*/  @!P1 BRA `(.L_x_101) ;  /* 0x00000000004c9947 */ /* 0x000fea0003800000 */
[----:B------:R-:W-:Y:S01]  /*6770*/  ISETP.NE.AND P0, PT, R66, RZ, PT ;  /* 0x000000ff4200720c */ /* 0x000fe20003f05270 */
[----:B------:R-:W-:Y:S01]  /*6780*/  BSSY B0, `(.L_x_102) ;  /* 0x000000b000007945 */ /* 0x000fe20003800000 */
[----:B------:R-:W-:Y:S11]  /*6790*/  ISETP.NE.AND P1, PT, R67, RZ, PT ;  /* 0x000000ff4300720c */ /* 0x000ff60003f25270 */
[----:B------:R-:W-:Y:S02]  /*67a0*/  @!UPT UIADD3 URZ, UPT, UPT, URZ, URZ, URZ ;  /* 0x000000fffffff290 */ /* 0x000fe4000fffe0ff */
[C---:B------:R-:W-:Y:S01]  /*67b0*/  @P1 IMAD R6, R65.reuse, 0x2000, R100 ;  /* 0x0000200041061824 */ /* 0x040fe200078e0264 */
[C---:B------:R-:W-:Y:S01]  /*67c0*/  @P1 LEA R4, R65.reuse, R98, 0xd ;  /* 0x0000006241041211 */ /* 0x040fe200078e68ff */
[C---:B------:R-:W-:Y:S02]  /*67d0*/  @P1 IMAD R5, R65.reuse, 0x2000, R99 ;  /* 0x0000200041051824 */ /* 0x040fe400078e0263 */
[----:B------:R-:W-:Y:S01]  /*67e0*/  @P1 IMAD R3, R65, 0x2000, R106 ;  /* 0x0000200041031824 */ /* 0x000fe200078e026a */
[----:B------:R-:W-:Y:S06]  /*67f0*/  @P0 BRA `(.L_x_103) ;  /* 0x00000000000c0947 */ /* 0x000fec0003800000 */
[----:B--2---:R-:W-:Y:S04]  /*6800*/  SHF.L.U32 R0, R97, 0x1f, RZ ;  /* 0x0000001f61007819 */ /* 0x004fe800000006ff */
[----:B------:R-:W2:Y:S02]  /*6810*/  SYNCS.PHASECHK.TRANS64.TRYWAIT P0, [R2+URZ+0x30], R0 ;  /* 0x00003000020075a7 */ /* 0x000ea400080011ff */
[----:B--2---:R-:W-:Y:S05]  /*6820*/  @!P0 BRA `(.L_x_104) ;  /* 0x00000030004c8947 */ /* 0x004fea0003800000 */
.L_x_103:
[----:B------:R-:W-:Y:S05]  /*6830*/  BSYNC B0 ;  /* 0x0000000000007941 */ /* 0x000fea0003800000 */
.L_x_102:
[----:B------:R-:W-:Y:S02]  /*6840*/  ISETP.NE.AND P0, PT, R67, RZ, PT ;  /* 0x000000ff4300720c */ /* 0x000fe40003f05270 */
[----:B------:R-:W-:Y:S11]  /*6850*/  IADD3 R65, PT, PT, R65, 0x1, RZ ;  /* 0x0000000141417810 */ /* 0x000ff60007ffe0ff */
[----:B------:R4:W1:Y:S04]  /*6860*/  @P0 LDS.128 R56, [R6] ;  /* 0x0000000006380984 */ /* 0x0008680000000c00 */
[----:B------:R4:W1:Y:S04]  /*6870*/  @P0 LDS.128 R60, [R5+0x10] ;  /* 0x00001000053c0984 */ /* 0x0008680000000c00 */
[----:B------:R4:W1:Y:S04]  /*6880*/  @P0 LDS.128 R68, [R4+0x20] ;  /* 0x0000200004440984 */ /* 0x0008680000000c00 */
[----:B------:R4:W1:Y:S02]  /*6890*/  @P0 LDS.128 R76, [R3+0x30] ;  /* 0x00003000034c0984 */ /* 0x0008640000000c00 */
.L_x_101:
[----:B------:R-:W-:Y:S05]  /*68a0*/  BSYNC B1 ;  /* 0x0000000000017941 */ /* 0x000fea0003800000 */
.L_x_100:
[----:B--2---:R-:W-:Y:S05]  /*68b0*/  VIADD R0, R48, 0x20 ;  /* 0x0000002030007836 */ /* 0x004fea0000000000 */
[----:B------:R-:W-:Y:S04]  /*68c0*/  SHF.R.U32.HI R0, RZ, 0x15, R0 ;  /* 0x00000015ff007819 */ /* 0x000fe80000011600 */
[----:B------:R-:W-:Y:S11]  /*68d0*/  LOP3.LUT P0, RZ, R0, 0x3, R92, 0x48, !PT ;  /* 0x0000000300ff7812 */ /* 0x000ff6000780485c */
[----:B------:R-:W-:Y:S02]  /*68e0*/  @!UPT UIADD3 URZ, UPT, UPT, URZ, URZ, URZ ;  /* 0x000000fffffff290 */ /* 0x000fe4000fffe0ff */
[----:B------:R-:W-:Y:S05]  /*68f0*/  @!P0 BRA `(.L_x_105) ;  /* 0x0000000000408947 */ /* 0x000fea0003800000 */
[----:B------:R-:W2:Y:S01]  /*6900*/  LDCU.64 UR8, c[0x4][0x70] ;  /* 0x01000e00ff0877ac */ /* 0x000ea20008000a00 */
[----:B----4-:R-:W-:Y:S01]  /*6910*/  MOV R3, 0x0 ;  /* 0x0000000000037802 */ /* 0x010fe20000000f00 */
[----:B------:R-:W-:Y:S02]  /*6920*/  HFMA2 R12, -RZ, RZ, 0, 5.9604644775390625e-08 ;  /* 0x00000001ff0c7431 */ /* 0x000fe400000001ff */
[----:B-1----:R-:W-:Y:S02]  /*6930*/  IMAD.MOV.U32 R8, RZ, RZ, 0x192 ;  /* 0x00000192ff087424 */ /* 0x002fe400078e00ff */
[----:B------:R-:W-:Y:S01]  /*6940*/  IMAD.MOV.U32 R13, RZ, RZ, RZ ;  /* 0x000000ffff0d7224 */ /* 0x000fe200078e00ff */
[----:B------:R-:W1:Y:S01]  /*6950*/  LDCU.64 UR6, c[0x4][0x78] ;  /* 0x01000f00ff0677ac */ /* 0x000e620008000a00 */
[----:B------:R-:W4:Y:S01]  /*6960*/  LDC.64 R2, c[0x4][R3] ;  /* 0x0100000003027b82 */ /* 0x000f220000000a00 */
[----:B------:R-:W5:Y:S01]  /*6970*/  LDCU.64 UR4, c[0x4][0x10] ;  /* 0x01000200ff0477ac */ /* 0x000f620008000a00 */
[----:B--2---:R-:W-:Y:S01]  /*6980*/  MOV R5, UR9 ;  /* 0x0000000900057c02 */ /* 0x004fe20008000f00 */
[----:B------:R-:W-:Y:S01]  /*6990*/  IMAD.U32 R4, RZ, RZ, UR8 ;  /* 0x00000008ff047e24 */ /* 0x000fe2000f8e00ff */
[----:B-1----:R-:W-:Y:S01]  /*69a0*/  MOV R7, UR7 ;  /* 0x0000000700077c02 */ /* 0x002fe20008000f00 */
[----:B------:R-:W-:Y:S01]  /*69b0*/  IMAD.U32 R6, RZ, RZ, UR6 ;  /* 0x00000006ff067e24 */ /* 0x000fe2000f8e00ff */
[----:B-----5:R-:W-:Y:S01]  /*69c0*/  MOV R11, UR5 ;  /* 0x00000005000b7c02 */ /* 0x020fe20008000f00 */
[----:B------:R-:W-:Y:S02]  /*69d0*/  IMAD.U32 R10, RZ, RZ, UR4 ;  /* 0x00000004ff0a7e24 */ /* 0x000fe4000f8e00ff */
[----:B------:R-:W-:Y:S07]  /*69e0*/  LEPC R20, `(.L_x_105) ;  /* 0x000000001014794e */ /* 0x000fee0000000000 */
[----:B---34-:R-:W-:Y:S05]  /*69f0*/  CALL.ABS.NOINC R2 ;  /* 0x0000000002007343 */ /* 0x018fea0003c00000 */
.L_x_105:
[----:B------:R-:W-:Y:S05]  /*6a00*/  WARPSYNC.ALL ;  /* 0x0000000000007948 */ /* 0x000fea0003800000 */
[----:B------:R-:W-:Y:S01]  /*6a10*/  R2UR UR4, R48 ;  /* 0x00000000300472ca */ /* 0x000fe200000e0000 */
[--C-:B-1--4-:R-:W-:Y:S01]  /*6a20*/  HADD2.F32 R3, -RZ, R56.reuse.H0_H0 ;  /* 0x20000038ff037230 */ /* 0x112fe20000004100 */
[----:B------:R-:W-:Y:S01]  /*6a30*/  ISETP.NE.AND P6, PT, R107, RZ, PT ;  /* 0x000000ff6b00720c */ /* 0x000fe20003fc5270 */
[--C-:B------:R-:W-:Y:S01]  /*6a40*/  HADD2.F32 R51, -RZ, R57.reuse.H1_H1 ;  /* 0x30000039ff337230 */ /* 0x100fe20000004100 */
[----:B------:R-:W-:Y:S01]  /*6a50*/  MOV R50, UR51 ;  /* 0x0000003300327c02 */ /* 0x000fe20008000f00 */
[----:B------:R-:W-:Y:S01]  /*6a60*/  BSSY.RECONVERGENT B0, `(.L_x_106) ;  /* 0x000008c000007945 */ /* 0x000fe20003800200 */
[----:B------:R-:W-:Y:S02]  /*6a70*/  MOV R72, UR37 ;  /* 0x0000002500487c02 */ /* 0x000fe40008000f00 */
[----:B------:R-:W-:Y:S05]  /*6a80*/  ISETP.NE.AND P0, PT, R102, RZ, PT ;  /* 0x000000ff6600720c */ /* 0x000fea0003f05270 */
[----:B------:R-:W1:Y:S02]  /*6a90*/  LDTM.x32 R4, tmem[UR4+0x20] ;  /* 0x00002004000479ee */ /* 0x000e6400082c0000 */
[----:B------:R-:W-:Y:S04]  /*6aa0*/  @P6 LEA R50, R50, UR48, 0x3 ;  /* 0x0000003032326c11 */ /* 0x000fe8000f8e18ff */
[----:B------:R-:W-:Y:S04]  /*6ab0*/  @P6 IADD3 R50, PT, PT, R50, 0x50, RZ ;  /* 0x0000005032326810 */ /* 0x000fe80007ffe0ff */
[----:B------:R-:W-:Y:S01]  /*6ac0*/  @P6 PRMT R72, R72, 0x654, R50 ;  /* 0x0000065448486816 */ /* 0x000fe20000000032 */
[----:B------:R-:W-:Y:S02]  /*6ad0*/  HADD2.F32 R50, -RZ, R57.H0_H0 ;  /* 0x20000039ff327230 */ /* 0x000fe40000004100 */
[C---:B-1----:R-:W-:Y:S01]  /*6ae0*/  FMUL R0, R47.reuse, R4 ;  /* 0x000000042f007220 */ /* 0x042fe20000400000 */
[----:B------:R-:W-:Y:S02]  /*6af0*/  HADD2.F32 R4, -RZ, R56.H1_H1 ;  /* 0x30000038ff047230 */ /* 0x000fe40000004100 */
[C---:B------:R-:W-:Y:S01]  /*6b00*/  FMUL R2, R47.reuse, R5 ;  /* 0x000000052f027220 */ /* 0x040fe20000400000 */
[----:B------:R-:W-:Y:S01]  /*6b10*/  FMUL R7, R47, R7 ;  /* 0x000000072f077220 */ /* 0x000fe20000400000 */
[----:B------:R-:W-:Y:S01]  /*6b20*/  FFMA R0, R49, R3, R0 ;  /* 0x0000000331007223 */ /* 0x000fe20000000000 */
[----:B------:R-:W-:Y:S01]  /*6b30*/  FMUL R3, R47, R6 ;  /* 0x000000062f037220 */ /* 0x000fe20000400000 */
[----:B------:R-:W-:Y:S01]  /*6b40*/  FFMA R2, R49, R4, R2 ;  /* 0x0000000431027223 */ /* 0x000fe20000000002 */
[C---:B------:R-:W-:Y:S01]  /*6b50*/  FMUL R4, R47.reuse, R8 ;  /* 0x000000082f047220 */ /* 0x040fe20000400000 */
[----:B------:R-:W-:Y:S01]  /*6b60*/  FMUL R8, R47, R12 ;  /* 0x0000000c2f087220 */ /* 0x000fe20000400000 */
[----:B------:R-:W-:Y:S01]  /*6b70*/  FFMA R3, R49, R50, R3 ;  /* 0x0000003231037223 */ /* 0x000fe20000000003 */
[C---:B------:R-:W-:Y:S01]  /*6b80*/  FMUL R12, R47.reuse, R16 ;  /* 0x000000102f0c7220 */ /* 0x040fe20000400000 */
[C---:B------:R-:W-:Y:S01]  /*6b90*/  FMUL R16, R47.reuse, R20 ;  /* 0x000000142f107220 */ /* 0x040fe20000400000 */
[C---:B------:R-:W-:Y:S01]  /*6ba0*/  FMUL R20, R47.reuse, R24 ;  /* 0x000000182f147220 */ /* 0x040fe20000400000 */
[C---:B------:R-:W-:Y:S01]  /*6bb0*/  FMUL R24, R47.reuse, R28 ;  /* 0x0000001c2f187220 */ /* 0x040fe20000400000 */
[C---:B------:R-:W-:Y:S01]  /*6bc0*/  FMUL R28, R47.reuse, R32 ;  /* 0x000000202f1c7220 */ /* 0x040fe20000400000 */
[--C-:B------:R-:W-:Y:S01]  /*6bd0*/  HADD2.F32 R32, -RZ, R58.reuse.H0_H0 ;  /* 0x2000003aff207230 */ /* 0x100fe20000004100 */
[----:B------:R-:W-:Y:S01]  /*6be0*/  F2FP.F16.F32.PACK_AB R52, R2, R0 ;  /* 0x000000000234723e */ /* 0x000fe200000000ff */
[----:B------:R-:W-:Y:S02]  /*6bf0*/  HADD2.F32 R0, -RZ, R58.H1_H1 ;  /* 0x3000003aff007230 */ /* 0x000fe40000004100 */
[----:B------:R-:W-:Y:S01]  /*6c00*/  FMUL R5, R47, R9 ;  /* 0x000000092f057220 */ /* 0x000fe20000400000 */
[--C-:B------:R-:W-:Y:S02]  /*6c10*/  HADD2.F32 R2, -RZ, R59.reuse.H0_H0 ;  /* 0x2000003bff027230 */ /* 0x100fe40000004100 */
[C---:B------:R-:W-:Y:S01]  /*6c20*/  FFMA R7, R49.reuse, R51, R7 ;  /* 0x0000003331077223 */ /* 0x040fe20000000007 */
[C---:B------:R-:W-:Y:S01]  /*6c30*/  FFMA R4, R49.reuse, R32, R4 ;  /* 0x0000002031047223 */ /* 0x040fe20000000004 */
[----:B------:R-:W-:Y:S02]  /*6c40*/  HADD2.F32 R32, -RZ, R59.H1_H1 ;  /* 0x3000003bff207230 */ /* 0x000fe40000004100 */
[----:B------:R-:W-:Y:S01]  /*6c50*/  FFMA R5, R49, R0, R5 ;  /* 0x0000000031057223 */ /* 0x000fe20000000005 */
[--C-:B------:R-:W-:Y:S01]  /*6c60*/  HADD2.F32 R0, -RZ, R60.reuse.H0_H0 ;  /* 0x2000003cff007230 */ /* 0x100fe20000004100 */
[----:B------:R-:W-:Y:S01]  /*6c70*/  F2FP.F16.F32.PACK_AB R53, R7, R3 ;  /* 0x000000030735723e */ /* 0x000fe200000000ff */
[----:B------:R-:W-:Y:S01]  /*6c80*/  FMUL R6, R47, R10 ;  /* 0x0000000a2f067220 */ /* 0x000fe20000400000 */
[--C-:B------:R-:W-:Y:S01]  /*6c90*/  HADD2.F32 R3, -RZ, R61.reuse.H0_H0 ;  /* 0x2000003dff037230 */ /* 0x100fe20000004100 */
[----:B------:R-:W-:Y:S01]  /*6ca0*/  F2FP.F16.F32.PACK_AB R54, R5, R4 ;  /* 0x000000040536723e */ /* 0x000fe200000000ff */
[----:B------:R-:W-:Y:S01]  /*6cb0*/  FMUL R11, R47, R11 ;  /* 0x0000000b2f0b7220 */ /* 0x000fe20000400000 */
[----:B------:R-:W-:Y:S01]  /*6cc0*/  FFMA R6, R49, R2, R6 ;  /* 0x0000000231067223 */ /* 0x000fe20000000006 */
[----:B------:R-:W-:Y:S02]  /*6cd0*/  HADD2.F32 R2, -RZ, R60.H1_H1 ;  /* 0x3000003cff027230 */ /* 0x000fe40000004100 */
[----:B------:R-:W-:Y:S01]  /*6ce0*/  FMUL R9, R47, R13 ;  /* 0x0000000d2f097220 */ /* 0x000fe20000400000 */
[C---:B------:R-:W-:Y:S01]  /*6cf0*/  FFMA R11, R49.reuse, R32, R11 ;  /* 0x00000020310b7223 */ /* 0x040fe2000000000b */
[----:B------:R-:W-:Y:S01]  /*6d00*/  FFMA R8, R49, R0, R8 ;  /* 0x0000000031087223 */ /* 0x000fe20000000008 */
[C---:B------:R-:W-:Y:S01]  /*6d10*/  FMUL R10, R47.reuse, R14 ;  /* 0x0000000e2f0a7220 */ /* 0x040fe20000400000 */
[----:B------:R-:W-:Y:S02]  /*6d20*/  HADD2.F32 R0, -RZ, R61.H1_H1 ;  /* 0x3000003dff007230 */ /* 0x000fe40000004100 */
[----:B------:R-:W-:Y:S01]  /*6d30*/  FMUL R15, R47, R15 ;  /* 0x0000000f2f0f7220 */ /* 0x000fe20000400000 */
[C---:B------:R-:W-:Y:S01]  /*6d40*/  FFMA R9, R49.reuse, R2, R9 ;  /* 0x0000000231097223 */ /* 0x040fe20000000009 */
[C---:B------:R-:W-:Y:S01]  /*6d50*/  FFMA R10, R49.reuse, R3, R10 ;  /* 0x00000003310a7223 */ /* 0x040fe2000000000a */
[--C-:B------:R-:W-:Y:S02]  /*6d60*/  HADD2.F32 R2, -RZ, R62.reuse.H0_H0 ;  /* 0x2000003eff027230 */ /* 0x100fe40000004100 */
[----:B------:R-:W-:Y:S01]  /*6d70*/  FFMA R15, R49, R0, R15 ;  /* 0x00000000310f7223 */ /* 0x000fe2000000000f */
[----:B------:R-:W-:Y:S02]  /*6d80*/  HADD2.F32 R3, -RZ, R62.H1_H1 ;  /* 0x3000003eff037230 */ /* 0x000fe40000004100 */
[C---:B------:R-:W-:Y:S01]  /*6d90*/  FMUL R13, R47.reuse, R17 ;  /* 0x000000112f0d7220 */ /* 0x040fe20000400000 */
[--C-:B------:R-:W-:Y:S02]  /*6da0*/  HADD2.F32 R0, -RZ, R63.reuse.H0_H0 ;  /* 0x2000003fff007230 */ /* 0x100fe40000004100 */
[----:B------:R-:W-:Y:S01]  /*6db0*/  FMUL R14, R47, R18 ;  /* 0x000000122f0e7220 */ /* 0x000fe20000400000 */
[C---:B------:R-:W-:Y:S01]  /*6dc0*/  FFMA R12, R49.reuse, R2, R12 ;  /* 0x00000002310c7223 */ /* 0x040fe2000000000c */
[C---:B------:R-:W-:Y:S01]  /*6dd0*/  FFMA R13, R49.reuse, R3, R13 ;  /* 0x00000003310d7223 */ /* 0x040fe2000000000d */
[----:B------:R-:W-:Y:S02]  /*6de0*/  HADD2.F32 R2, -RZ, R63.H1_H1 ;  /* 0x3000003fff027230 */ /* 0x000fe40000004100 */
[----:B------:R-:W-:Y:S01]  /*6df0*/  FFMA R14, R49, R0, R14 ;  /* 0x00000000310e7223 */ /* 0x000fe2000000000e */
[C---:B------:R-:W-:Y:S01]  /*6e00*/  FMUL R19, R47.reuse, R19 ;  /* 0x000000132f137220 */ /* 0x040fe20000400000 */
[--C-:B------:R-:W-:Y:S02]  /*6e10*/  HADD2.F32 R0, -RZ, R68.reuse.H0_H0 ;  /* 0x20000044ff007230 */ /* 0x100fe40000004100 */
[----:B------:R-:W-:Y:S01]  /*6e20*/  FMUL R17, R47, R21 ;  /* 0x000000152f117220 */ /* 0x000fe20000400000 */
[--C-:B------:R-:W-:Y:S02]  /*6e30*/  HADD2.F32 R3, -RZ, R69.reuse.H0_H0 ;  /* 0x20000045ff037230 */ /* 0x100fe40000004100 */
[C---:B------:R-:W-:Y:S01]  /*6e40*/  FFMA R19, R49.reuse, R2, R19 ;  /* 0x0000000231137223 */ /* 0x040fe20000000013 */
[----:B------:R-:W-:Y:S02]  /*6e50*/  HADD2.F32 R2, -RZ, R68.H1_H1 ;  /* 0x30000044ff027230 */ /* 0x000fe40000004100 */
        /* <DEDUP_REMOVED lines=9> */
[----:B------:R-:W-:Y:S01]  /*6ef0*/  FMUL R21, R47, R25 ;  /* 0x000000192f157220 */ /* 0x000fe20000400000 */
[----:B------:R-:W-:Y:S01]  /*6f00*/  F2FP.F16.F32.PACK_AB R55, R11, R6 ;  /* 0x000000060b37723e */ /* 0x000fe200000000ff */
[--C-:B------:R-:W-:Y:S02]  /*6f10*/  HADD2.F32 R3, -RZ, R71.reuse.H0_H0 ;  /* 0x20000047ff037230 */ /* 0x100fe40000004100 */
[----:B------:R-:W-:Y:S01]  /*6f20*/  FMUL R22, R47, R26 ;  /* 0x0000001a2f167220 */ /* 0x000fe20000400000 */
[C---:B------:R-:W-:Y:S01]  /*6f30*/  FFMA R20, R49.reuse, R2, R20 ;  /* 0x0000000231147223 */ /* 0x040fe20000000014 */
[C---:B------:R-:W-:Y:S01]  /*6f40*/  FFMA R21, R49.reuse, R0, R21 ;  /* 0x0000000031157223 */ /* 0x040fe20000000015 */
[----:B------:R1:W-:Y:S01]  /*6f50*/  STS.128 [R100+0x2000], R52 ;  /* 0x0020003464007388 */ /* 0x0003e20000000c00 */
[----:B------:R-:W-:Y:S02]  /*6f60*/  HADD2.F32 R0, -RZ, R71.H1_H1 ;  /* 0x30000047ff007230 */ /* 0x000fe40000004100 */
[----:B------:R-:W-:Y:S01]  /*6f70*/  FFMA R22, R49, R3, R22 ;  /* 0x0000000331167223 */ /* 0x000fe20000000016 */
[----:B------:R-:W-:Y:S01]  /*6f80*/  FMUL R27, R47, R27 ;  /* 0x0000001b2f1b7220 */ /* 0x000fe20000400000 */
[--C-:B------:R-:W-:Y:S01]  /*6f90*/  HADD2.F32 R2, -RZ, R76.reuse.H0_H0 ;  /* 0x2000004cff027230 */ /* 0x100fe20000004100 */
[----:B------:R-:W-:Y:S01]  /*6fa0*/  F2FP.F16.F32.PACK_AB R8, R9, R8 ;  /* 0x000000080908723e */ /* 0x000fe200000000ff */
[----:B------:R-:W-:Y:S01]  /*6fb0*/  HADD2.F32 R3, -RZ, R76.H1_H1 ;  /* 0x3000004cff037230 */ /* 0x000fe20000004100 */
[----:B------:R-:W-:Y:S01]  /*6fc0*/  F2FP.F16.F32.PACK_AB R9, R15, R10 ;  /* 0x0000000a0f09723e */ /* 0x000fe200000000ff */
[----:B------:R-:W-:Y:S01]  /*6fd0*/  FMUL R25, R47, R29 ;  /* 0x0000001d2f197220 */ /* 0x000fe20000400000 */
[--C-:B------:R-:W-:Y:S01]  /*6fe0*/  HADD2.F32 R4, -RZ, R77.reuse.H0_H0 ;  /* 0x2000004dff047230 */ /* 0x100fe20000004100 */
[----:B------:R-:W-:Y:S01]  /*6ff0*/  F2FP.F16.F32.PACK_AB R10, R13, R12 ;  /* 0x0000000c0d0a723e */ /* 0x000fe200000000ff */
[----:B------:R-:W-:Y:S01]  /*7000*/  FMUL R26, R47, R30 ;  /* 0x0000001e2f1a7220 */ /* 0x000fe20000400000 */
[----:B------:R-:W-:Y:S01]  /*7010*/  F2FP.F16.F32.PACK_AB R11, R19, R14 ;  /* 0x0000000e130b723e */ /* 0x000fe200000000ff */
[C---:B------:R-:W-:Y:S01]  /*7020*/  FFMA R27, R49.reuse, R0, R27 ;  /* 0x00000000311b7223 */ /* 0x040fe2000000001b */
[C---:B------:R-:W-:Y:S01]  /*7030*/  FFMA R24, R49.reuse, R2, R24 ;  /* 0x0000000231187223 */ /* 0x040fe20000000018 */
[----:B------:R-:W-:Y:S02]  /*7040*/  HADD2.F32 R0, -RZ, R77.H1_H1 ;  /* 0x3000004dff007230 */ /* 0x000fe40000004100 */
[----:B------:R-:W-:Y:S01]  /*7050*/  FFMA R25, R49, R3, R25 ;  /* 0x0000000331197223 */ /* 0x000fe20000000019 */
[----:B------:R1:W-:Y:S01]  /*7060*/  STS.128 [R99+0x2010], R8 ;  /* 0x0020100863007388 */ /* 0x0003e20000000c00 */
[----:B------:R-:W-:Y:S01]  /*7070*/  FMUL R31, R47, R31 ;  /* 0x0000001f2f1f7220 */ /* 0x000fe20000400000 */
[--C-:B------:R-:W-:Y:S02]  /*7080*/  HADD2.F32 R2, -RZ, R78.reuse.H0_H0 ;  /* 0x2000004eff027230 */ /* 0x100fe40000004100 */
[----:B------:R-:W-:Y:S01]  /*7090*/  FFMA R26, R49, R4, R26 ;  /* 0x00000004311a7223 */ /* 0x000fe2000000001a */
[----:B------:R-:W-:Y:S02]  /*70a0*/  HADD2.F32 R3, -RZ, R78.H1_H1 ;  /* 0x3000004eff037230 */ /* 0x000fe40000004100 */
[----:B------:R-:W-:Y:S01]  /*70b0*/  FMUL R29, R47, R33 ;  /* 0x000000212f1d7220 */ /* 0x000fe20000400000 */
[--C-:B------:R-:W-:Y:S01]  /*70c0*/  HADD2.F32 R4, -RZ, R79.reuse.H0_H0 ;  /* 0x2000004fff047230 */ /* 0x100fe20000004100 */
[----:B------:R-:W-:Y:S01]  /*70d0*/  F2FP.F16.F32.PACK_AB R16, R17, R16 ;  /* 0x000000101110723e */ /* 0x000fe200000000ff */
[----:B------:R-:W-:Y:S01]  /*70e0*/  FMUL R30, R47, R34 ;  /* 0x000000222f1e7220 */ /* 0x000fe20000400000 */
        /* <DEDUP_REMOVED lines=14> */
[----:B------:R-:W-:Y:S02]  /*71d0*/  F2FP.F16.F32.PACK_AB R27, R35, R30 ;  /* 0x0000001e231b723e */ /* 0x000fe400000000ff */
[----:B------:R-:W-:Y:S02]  /*71e0*/  LEA R0, R65, UR48, 0x3 ;  /* 0x0000003041007c11 */ /* 0x000fe4000f8e18ff */
[----:B------:R-:W-:Y:S01]  /*71f0*/  @P6 SHF.L.U32 R2, R97, 0x1f, RZ ;  /* 0x0000001f61026819 */ /* 0x000fe200000006ff */
        /* <DEDUP_REMOVED lines=9> */
[----:B------:R-:W-:Y:S02]  /*7290*/  UIADD3 UR8, UP0, UPT, UR52, 0x680, URZ ;  /* 0x0000068034087890 */ /* 0x000fe4000ff1e0ff */
[----:B------:R-:W-:Y:S02]  /*72a0*/  UIADD3 UR5, UPT, UPT, UR41, 0x20, URZ ;  /* 0x0000002029057890 */ /* 0x000fe4000fffe0ff */
[----:B------:R-:W-:Y:S02]  /*72b0*/  UIADD3 UR4, UPT, UPT, UR48, 0x2200, URZ ;  /* 0x0000220030047890 */ /* 0x000fe4000fffe0ff */
[----:B------:R-:W-:Y:S01]  /*72c0*/  UIADD3.X UR9, UPT, UPT, URZ, UR53, URZ, UP0, !UPT ;  /* 0x00000035ff097290 */ /* 0x000fe200087fe4ff */
[----:B------:R-:W-:Y:S01]  /*72d0*/  UMOV UR6, UR42 ;  /* 0x0000002a00067c82 */ /* 0x000fe20008000000 */
[----:B------:R-:W-:Y:S07]  /*72e0*/  UMOV UR7, UR36 ;  /* 0x0000002400077c82 */ /* 0x000fee0008000000 */
[----:B------:R2:W-:Y:S01]  /*72f0*/  UTMASTG.3D [UR4], [UR8] ;  /* 0x00000004080073b5 */ /* 0x0005e20008010000 */
[----:B------:R0:W-:Y:S01]  /*7300*/  UTMACMDFLUSH ;  /* 0x00000000000079b7 */ /* 0x0001e20000000000 */
[----:B--2---:R-:W-:Y:S04]  /*7310*/  DEPBAR.LE SB0, 0x1 ;  /* 0x000080400000791a */ /* 0x004fe80000000000 */
.L_x_107:
[----:B------:R-:W-:Y:S05]  /*7320*/  BSYNC.RECONVERGENT B0 ;  /* 0x0000000000007941 */ /* 0x000fea0003800200 */
.L_x_106:
[----:B------:R-:W-:Y:S01]  /*7330*/  BAR.SYNC.DEFER_BLOCKING 0x1, 0x80 ;  /* 0x0042000000007b1d */ /* 0x000fe20000010000 */
[----:B------:R-:W-:Y:S04]  /*7340*/  UIADD3 UR40, UPT, UPT, UR51, 0x1, URZ ;  /* 0x0000000133287890 */ /* 0x000fe8000fffe0ff */
[----:B------:R-:W-:Y:S04]  /*7350*/  UISETP.NE.AND UP0, UPT, UR40, 0x4, UPT ;  /* 0x000000042800788c */ /* 0x000fe8000bf05270 */
[----:B------:R-:W-:Y:S01]  /*7360*/  USEL UR40, UR40, URZ, UP0 ;  /* 0x000000ff28287287 */ /* 0x000fe20008000000 */
[----:B------:R2:W-:Y:S01]  /*7370*/  @P6 SYNCS.ARRIVE.TRANS64.RED.A1T0 RZ, [R72+URZ], RZ ;  /* 0x000000ff48ff69a7 */ /* 0x0005e200081004ff */
[----:B------:R-:W-:Y:S01]  /*7380*/  BSSY B1, `(.L_x_108) ;  /* 0x0000017000017945 */ /* 0x000fe20003800000 */
[----:B------:R-:W4:Y:S02]  /*7390*/  @P6 SYNCS.PHASECHK.TRANS64.TRYWAIT P0, [R0+URZ+0x30], R2 ;  /* 0x00003002000065a7 */ /* 0x000f2400080011ff */
[----:B----4-:R-:W-:Y:S01]  /*73a0*/  @P6 SEL R66, RZ, 0x1, !P0 ;  /* 0x00000001ff426807 */ /* 0x010fe20004000000 */
[----:B--2---:R-:W-:Y:S06]  /*73b0*/  @!P6 BRA `(.L_x_109) ;  /* 0x00000000004ce947 */ /* 0x004fec0003800000 */
        /* <DEDUP_REMOVED lines=9> */
[----:B------:R-:W-:Y:S04]  /*7450*/  SHF.L.U32 R6, R97, 0x1f, RZ ;  /* 0x0000001f61067819 */ /* 0x000fe800000006ff */
[----:B------:R-:W2:Y:S02]  /*7460*/  SYNCS.PHASECHK.TRANS64.TRYWAIT P0, [R0+URZ+0x30], R6 ;  /* 0x00003006000075a7 */ /* 0x000ea400080011ff */
[----:B--2---:R-:W-:Y:S05]  /*7470*/  @!P0 BRA `(.L_x_112) ;  /* 0x00000024004c8947 */ /* 0x004fea0003800000 */
.L_x_111:
[----:B------:R-:W-:Y:S05]  /*7480*/  BSYNC B0 ;  /* 0x0000000000007941 */ /* 0x000fea0003800000 */
.L_x_110:
[----:B------:R-:W-:Y:S02]  /*7490*/  ISETP.NE.AND P0, PT, R67, RZ, PT ;  /* 0x000000ff4300720c */ /* 0x000fe40003f05270 */
[----:B------:R-:W-:Y:S11]  /*74a0*/  IADD3 R65, PT, PT, R65, 0x1, RZ ;  /* 0x0000000141417810 */ /* 0x000ff60007ffe0ff */
[----:B------:R4:W1:Y:S04]  /*74b0*/  @P0 LDS.128 R56, [R5] ;  /* 0x0000000005380984 */ /* 0x0008680000000c00 */
[----:B------:R4:W1:Y:S04]  /*74c0*/  @P0 LDS.128 R60, [R4+0x10] ;  /* 0x00001000043c0984 */ /* 0x0008680000000c00 */
[----:B------:R4:W1:Y:S04]  /*74d0*/  @P0 LDS.128 R68, [R3+0x20] ;  /* 0x0000200003440984 */ /* 0x0008680000000c00 */
[----:B------:R4:W1:Y:S02]  /*74e0*/  @P0 LDS.128 R76, [R2+0x30] ;  /* 0x00003000024c0984 */ /* 0x0008640000000c00 */
.L_x_109:
[----:B------:R-:W-:Y:S05]  /*74f0*/  BSYNC B1 ;  /* 0x0000000000017941 */ /* 0x000fea0003800000 */
.L_x_108:
        /* <DEDUP_REMOVED lines=21> */
.L_x_113:
        /* <DEDUP_REMOVED lines=146> */
.L_x_115:
[----:B------:R-:W-:Y:S05]  /*7f70*/  BSYNC.RECONVERGENT B0 ;  /* 0x0000000000007941 */ /* 0x000fea0003800200 */
.L_x_114:
        /* <DEDUP_REMOVED lines=21> */
.L_x_119:
[----:B------:R-:W-:Y:S05]  /*80d0*/  BSYNC B0 ;  /* 0x0000000000007941 */ /* 0x000fea0003800000 */
.L_x_118:
[----:B------:R-:W-:Y:S11]  /*80e0*/  ISETP.NE.AND P0, PT, R67, RZ, PT ;  /* 0x000000ff4300720c */ /* 0x000ff60003f05270 */
[----:B------:R-:W-:Y:S02]  /*80f0*/  @!UPT UIADD3 URZ, UPT, UPT, URZ, URZ, URZ ;  /* 0x000000fffffff290 */ /* 0x000fe4000fffe0ff */
[----:B------:R4:W1:Y:S04]  /*8100*/  @P0 LDS.128 R56, [R4] ;  /* 0x0000000004380984 */ /* 0x0008680000000c00 */
[----:B------:R4:W1:Y:S04]  /*8110*/  @P0 LDS.128 R60, [R3+0x10] ;  /* 0x00001000033c0984 */ /* 0x0008680000000c00 */
[----:B------:R4:W1:Y:S04]  /*8120*/  @P0 LDS.128 R68, [R2+0x20] ;  /* 0x0000200002440984 */ /* 0x0008680000000c00 */
[----:B------:R4:W1:Y:S02]  /*8130*/  @P0 LDS.128 R76, [R65+0x30] ;  /* 0x00003000414c0984 */ /* 0x0008640000000c00 */
.L_x_117:
[----:B------:R-:W-:Y:S05]  /*8140*/  BSYNC B1 ;  /* 0x0000000000017941 */ /* 0x000fea0003800000 */
.L_x_116:
        /* <DEDUP_REMOVED lines=21> */
.L_x_121:
[----:B------:R-:W-:Y:S01]  /*82a0*/  ISETP.NE.AND P0, PT, R102, RZ, PT ;  /* 0x000000ff6600720c */ /* 0x000fe20003f05270 */
[----:B------:R-:W-:Y:S05]  /*82b0*/  WARPSYNC.ALL ;  /* 0x0000000000007948 */ /* 0x000fea0003800000 */
[----:B------:R-:W-:Y:S01]  /*82c0*/  R2UR UR4, R48 ;  /* 0x00000000300472ca */ /* 0x000fe200000e0000 */
[--C-:B-1----:R-:W-:Y:S01]  /*82d0*/  HADD2.F32 R0, -RZ, R56.reuse.H0_H0 ;  /* 0x20000038ff007230 */ /* 0x102fe20000004100 */
[----:B------:R-:W-:Y:S01]  /*82e0*/  R2UR UR5, R64 ;  /* 0x00000000400572ca */ /* 0x000fe200000e0000 */
[----:B----4-:R-:W-:Y:S01]  /*82f0*/  HADD2.F32 R2, -RZ, R56.H1_H1 ;  /* 0x30000038ff027230 */ /* 0x010fe20000004100 */
[----:B------:R-:W-:Y:S01]  /*8300*/  BSSY.RECONVERGENT B0, `(.L_x_122) ;  /* 0x0000089000007945 */ /* 0x000fe20003800200 */
[--C-:B------:R-:W-:Y:S02]  /*8310*/  HADD2.F32 R3, -RZ, R57.reuse.H0_H0 ;  /* 0x20000039ff037230 */ /* 0x100fe40000004100 */
[----:B------:R-:W-:Y:S02]  /*8320*/  HADD2.F32 R48, -RZ, R57.H1_H1 ;  /* 0x30000039ff307230 */ /* 0x000fe40000004100 */
[--C-:B------:R-:W-:Y:S02]  /*8330*/  HADD2.F32 R50, -RZ, R58.reuse.H0_H0 ;  /* 0x2000003aff327230 */ /* 0x100fe40000004100 */
[----:B------:R-:W-:Y:S02]  /*8340*/  HADD2.F32 R51, -RZ, R58.H1_H1 ;  /* 0x3000003aff337230 */ /* 0x000fe40000004100 */
[----:B------:R-:W1:Y:S01]  /*8350*/  LDTM.x32 R4, tmem[UR4+0x60] ;  /* 0x00006004000479ee */ /* 0x000e6200082c0000 */
[----:B------:R-:W-:Y:S01]  /*8360*/  NOP ;  /* 0x0000000000007918 */ /* 0x000fe20000000000 */
[----:B------:R-:W-:Y:S01]  /*8370*/  UIADD3 UR5, UPT, UPT, UR5, 0xc0, URZ ;  /* 0x000000c005057890 */ /* 0x000fe2000fffe0ff */
[--C-:B------:R-:W-:Y:S02]  /*8380*/  HADD2.F32 R52, -RZ, R59.reuse.H0_H0 ;  /* 0x2000003bff347230 */ /* 0x100fe40000004100 */
[----:B------:R-:W-:Y:S01]  /*8390*/  HADD2.F32 R53, -RZ, R59.H1_H1 ;  /* 0x3000003bff357230 */ /* 0x000fe20000004100 */
[----:B------:R-:W-:Y:S01]  /*83a0*/  UPRMT UR5, UR37, 0x654, UR5 ;  /* 0x0000065425057896 */ /* 0x000fe20008000005 */
[--C-:B------:R-:W-:Y:S02]  /*83b0*/  HADD2.F32 R54, -RZ, R60.reuse.H0_H0 ;  /* 0x2000003cff367230 */ /* 0x100fe40000004100 */
[----:B------:R-:W-:Y:S02]  /*83c0*/  HADD2.F32 R55, -RZ, R60.H1_H1 ;  /* 0x3000003cff377230 */ /* 0x000fe40000004100 */
[--C-:B------:R-:W-:Y:S02]  /*83d0*/  HADD2.F32 R56, -RZ, R61.reuse.H0_H0 ;  /* 0x2000003dff387230 */ /* 0x100fe40000004100 */
[----:B------:R-:W-:Y:S02]  /*83e0*/  HADD2.F32 R57, -RZ, R61.H1_H1 ;  /* 0x3000003dff397230 */ /* 0x000fe40000004100 */
[----:B-1----:R-:W-:Y:S01]  /*83f0*/  SYNCS.ARRIVE.TRANS64.RED.A1T0 RZ, [UR5], RZ ;  /* 0x000000ffffff79a7 */ /* 0x002fe20008100405 */
[--C-:B------:R-:W-:Y:S02]  /*8400*/  HADD2.F32 R58, -RZ, R62.reuse.H0_H0 ;  /* 0x2000003eff3a7230 */ /* 0x100fe40000004100 */
[----:B------:R-:W-:Y:S02]  /*8410*/  HADD2.F32 R59, -RZ, R62.H1_H1 ;  /* 0x3000003eff3b7230 */ /* 0x000fe40000004100 */
[--C-:B------:R-:W-:Y:S02]  /*8420*/  HADD2.F32 R60, -RZ, R63.reuse.H0_H0 ;  /* 0x2000003fff3c7230 */ /* 0x100fe40000004100 */
[----:B------:R-:W-:Y:S02]  /*8430*/  HADD2.F32 R61, -RZ, R63.H1_H1 ;  /* 0x3000003fff3d7230 */ /* 0x000fe40000004100 */
[C---:B------:R-:W-:Y:S01]  /*8440*/  FMUL R4, R47.reuse, R4 ;  /* 0x000000042f047220 */ /* 0x040fe20000400000 */
[C---:B------:R-:W-:Y:S01]  /*8450*/  FMUL R5, R47.reuse, R5 ;  /* 0x000000052f057220 */ /* 0x040fe20000400000 */
[C---:B------:R-:W-:Y:S01]  /*8460*/  FMUL R6, R47.reuse, R6 ;  /* 0x000000062f067220 */ /* 0x040fe20000400000 */
[----:B------:R-:W-:Y:S01]  /*8470*/  FMUL R7, R47, R7 ;  /* 0x000000072f077220 */ /* 0x000fe20000400000 */
[C---:B------:R-:W-:Y:S01]  /*8480*/  FFMA R4, R49.reuse, R0, R4 ;  /* 0x0000000031047223 */ /* 0x040fe20000000004 */
[C---:B------:R-:W-:Y:S01]  /*8490*/  FFMA R5, R49.reuse, R2, R5 ;  /* 0x0000000231057223 */ /* 0x040fe20000000005 */
[C---:B------:R-:W-:Y:S01]  /*84a0*/  FFMA R6, R49.reuse, R3, R6 ;  /* 0x0000000331067223 */ /* 0x040fe20000000006 */
[----:B------:R-:W-:Y:S01]  /*84b0*/  FFMA R7, R49, R48, R7 ;  /* 0x0000003031077223 */ /* 0x000fe20000000007 */
[C---:B------:R-:W-:Y:S01]  /*84c0*/  FMUL R8, R47.reuse, R8 ;  /* 0x000000082f087220 */ /* 0x040fe20000400000 */
[----:B------:R-:W-:Y:S01]  /*84d0*/  FMUL R9, R47, R9 ;  /* 0x000000092f097220 */ /* 0x000fe20000400000 */
[----:B------:R-:W-:Y:S01]  /*84e0*/  F2FP.F16.F32.PACK_AB R4, R5, R4 ;  /* 0x000000040504723e */ /* 0x000fe200000000ff */
[----:B------:R-:W-:Y:S01]  /*84f0*/  FMUL R0, R47, R10 ;  /* 0x0000000a2f007220 */ /* 0x000fe20000400000 */
[----:B------:R-:W-:Y:S01]  /*8500*/  F2FP.F16.F32.PACK_AB R5, R7, R6 ;  /* 0x000000060705723e */ /* 0x000fe200000000ff */
[C---:B------:R-:W-:Y:S01]  /*8510*/  FFMA R8, R49.reuse, R50, R8 ;  /* 0x0000003231087223 */ /* 0x040fe20000000008 */
[C---:B------:R-:W-:Y:S01]  /*8520*/  FFMA R9, R49.reuse, R51, R9 ;  /* 0x0000003331097223 */ /* 0x040fe20000000009 */
[----:B------:R-:W-:Y:S01]  /*8530*/  FFMA R0, R49, R52, R0 ;  /* 0x0000003431007223 */ /* 0x000fe20000000000 */
[C---:B------:R-:W-:Y:S01]  /*8540*/  FMUL R2, R47.reuse, R11 ;  /* 0x0000000b2f027220 */ /* 0x040fe20000400000 */
[C---:B------:R-:W-:Y:S01]  /*8550*/  FMUL R3, R47.reuse, R12 ;  /* 0x0000000c2f037220 */ /* 0x040fe20000400000 */
[----:B------:R-:W-:Y:S01]  /*8560*/  FMUL R10, R47, R13 ;  /* 0x0000000d2f0a7220 */ /* 0x000fe20000400000 */
[----:B------:R-:W-:Y:S01]  /*8570*/  F2FP.F16.F32.PACK_AB R6, R9, R8 ;  /* 0x000000080906723e */ /* 0x000fe200000000ff */
[C---:B------:R-:W-:Y:S01]  /*8580*/  FFMA R2, R49.reuse, R53, R2 ;  /* 0x0000003531027223 */ /* 0x040fe20000000002 */
[C---:B------:R-:W-:Y:S01]  /*8590*/  FFMA R3, R49.reuse, R54, R3 ;  /* 0x0000003631037223 */ /* 0x040fe20000000003 */
[----:B------:R-:W-:Y:S01]  /*85a0*/  FFMA R10, R49, R55, R10 ;  /* 0x00000037310a7223 */ /* 0x000fe2000000000a */
[C---:B------:R-:W-:Y:S01]  /*85b0*/  FMUL R11, R47.reuse, R14 ;  /* 0x0000000e2f0b7220 */ /* 0x040fe20000400000 */
[C---:B------:R-:W-:Y:S01]  /*85c0*/  FMUL R15, R47.reuse, R15 ;  /* 0x0000000f2f0f7220 */ /* 0x040fe20000400000 */
[C---:B------:R-:W-:Y:S01]  /*85d0*/  FMUL R12, R47.reuse, R16 ;  /* 0x000000102f0c7220 */ /* 0x040fe20000400000 */
[----:B------:R-:W-:Y:S01]  /*85e0*/  FMUL R13, R47, R17 ;  /* 0x000000112f0d7220 */ /* 0x000fe20000400000 */
[----:B------:R-:W-:Y:S01]  /*85f0*/  FFMA R11, R49, R56, R11 ;  /* 0x00000038310b7223 */ /* 0x000fe2000000000b */
[----:B------:R-:W-:Y:S01]  /*8600*/  FMUL R14, R47, R18 ;  /* 0x000000122f0e7220 */ /* 0x000fe20000400000 */
[----:B------:R-:W-:Y:S01]  /*8610*/  FFMA R15, R49, R57, R15 ;  /* 0x00000039310f7223 */ /* 0x000fe2000000000f */
[--C-:B------:R-:W-:Y:S02]  /*8620*/  HADD2.F32 R62, -RZ, R68.reuse.H0_H0 ;  /* 0x20000044ff3e7230 */ /* 0x100fe40000004100 */
[----:B------:R-:W-:Y:S01]  /*8630*/  FMUL R19, R47, R19 ;  /* 0x000000132f137220 */ /* 0x000fe20000400000 */
[----:B------:R-:W-:Y:S01]  /*8640*/  F2FP.F16.F32.PACK_AB R7, R2, R0 ;  /* 0x000000000207723e */ /* 0x000fe200000000ff */
[----:B------:R-:W-:Y:S01]  /*8650*/  FFMA R12, R49, R58, R12 ;  /* 0x0000003a310c7223 */ /* 0x000fe2000000000c */
[----:B------:R-:W-:Y:S02]  /*8660*/  HADD2.F32 R63, -RZ, R68.H1_H1 ;  /* 0x30000044ff3f7230 */ /* 0x000fe40000004100 */
[----:B------:R-:W-:Y:S01]  /*8670*/  FMUL R16, R47, R20 ;  /* 0x000000142f107220 */ /* 0x000fe20000400000 */
[----:B------:R-:W-:Y:S01]  /*8680*/  FFMA R13, R49, R59, R13 ;  /* 0x0000003b310d7223 */ /* 0x000fe2000000000d */
[----:B------:R1:W-:Y:S01]  /*8690*/  STS.128 [R100+0x6000], R4 ;  /* 0x0060000464007388 */ /* 0x0003e20000000c00 */
[--C-:B------:R-:W-:Y:S02]  /*86a0*/  HADD2.F32 R64, -RZ, R69.reuse.H0_H0 ;  /* 0x20000045ff407230 */ /* 0x100fe40000004100 */
[----:B------:R-:W-:Y:S01]  /*86b0*/  FMUL R17, R47, R21 ;  /* 0x000000152f117220 */ /* 0x000fe20000400000 */
[----:B------:R-:W-:Y:S01]  /*86c0*/  FFMA R14, R49, R60, R14 ;  /* 0x0000003c310e7223 */ /* 0x000fe2000000000e */
[----:B------:R-:W-:Y:S02]  /*86d0*/  HADD2.F32 R65, -RZ, R69.H1_H1 ;  /* 0x30000045ff417230 */ /* 0x000fe40000004100 */
[----:B------:R-:W-:Y:S01]  /*86e0*/  FMUL R18, R47, R22 ;  /* 0x000000162f127220 */ /* 0x000fe20000400000 */
[----:B------:R-:W-:Y:S01]  /*86f0*/  FFMA R19, R49, R61, R19 ;  /* 0x0000003d31137223 */ /* 0x000fe20000000013 */
        /* <DEDUP_REMOVED lines=11> */
[----:B------:R-:W-:Y:S01]  /*87b0*/  F2FP.F16.F32.PACK_AB R8, R10, R3 ;  /* 0x000000030a08723e */ /* 0x000fe200000000ff */
[----:B------:R-:W-:Y:S01]  /*87c0*/  FFMA R23, R49, R65, R23 ;  /* 0x0000004131177223 */ /* 0x000fe20000000017 */
[----:B------:R-:W-:Y:S01]  /*87d0*/  F2FP.F16.F32.PACK_AB R9, R15, R11 ;  /* 0x0000000b0f09723e */ /* 0x000fe200000000ff */
[--C-:B------:R-:W-:Y:S02]  /*87e0*/  HADD2.F32 R70, -RZ, R76.reuse.H0_H0 ;  /* 0x2000004cff467230 */ /* 0x100fe40000004100 */
[----:B------:R-:W-:Y:S01]  /*87f0*/  FMUL R27, R47, R27 ;  /* 0x0000001b2f1b7220 */ /* 0x000fe20000400000 */
[----:B------:R-:W-:Y:S01]  /*8800*/  F2FP.F16.F32.PACK_AB R10, R13, R12 ;  /* 0x0000000c0d0a723e */ /* 0x000fe200000000ff */
[----:B------:R-:W-:Y:S01]  /*8810*/  FFMA R20, R49, R66, R20 ;  /* 0x0000004231147223 */ /* 0x000fe20000000014 */
[----:B------:R-:W-:Y:S01]  /*8820*/  F2FP.F16.F32.PACK_AB R11, R19, R14 ;  /* 0x0000000e130b723e */ /* 0x000fe200000000ff */
[----:B------:R-:W-:Y:S02]  /*8830*/  HADD2.F32 R71, -RZ, R76.H1_H1 ;  /* 0x3000004cff477230 */ /* 0x000fe40000004100 */
[----:B------:R-:W-:Y:S01]  /*8840*/  FMUL R24, R47, R28 ;  /* 0x0000001c2f187220 */ /* 0x000fe20000400000 */
[----:B------:R-:W-:Y:S01]  /*8850*/  FFMA R21, R49, R67, R21 ;  /* 0x0000004331157223 */ /* 0x000fe20000000015 */
[--C-:B------:R-:W-:Y:S01]  /*8860*/  HADD2.F32 R72, -RZ, R77.reuse.H0_H0 ;  /* 0x2000004dff487230 */ /* 0x100fe20000004100 */
[----:B------:R1:W-:Y:S01]  /*8870*/  STS.128 [R99+0x6010], R8 ;  /* 0x0060100863007388 */ /* 0x0003e20000000c00 */
        /* <DEDUP_REMOVED lines=49> */
.L_x_123:
[----:B------:R-:W-:Y:S05]  /*8b90*/  BSYNC.RECONVERGENT B0 ;  /* 0x0000000000007941 */ /* 0x000fea0003800200 */
.L_x_122:
[----:B------:R-:W-:Y:S01]  /*8ba0*/  BAR.SYNC.DEFER_BLOCKING 0x1, 0x80 ;  /* 0x0042000000007b1d */ /* 0x000fe20000010000 */
[----:B------:R-:W-:Y:S01]  /*8bb0*/  UISETP.NE.AND UP0, UPT, UR49, -0x4, UPT ;  /* 0xfffffffc3100788c */ /* 0x000fe2000bf05270 */
[----:B------:R-:W-:Y:S08]  /*8bc0*/  IADD3 R45, PT, PT, R45, 0x1, RZ ;  /* 0x000000012d2d7810 */ /* 0x000ff00007ffe0ff */
[----:B------:R-:W-:Y:S05]  /*8bd0*/  BRA.U !UP0, `(.L_x_124) ;  /* 0x0000000108287547 */ /* 0x000fea000b800000 */
[----:B------:R-:W-:Y:S01]  /*8be0*/  ISETP.NE.AND P0, PT, R107, RZ, PT ;  /* 0x000000ff6b00720c */ /* 0x000fe20003f05270 */
[----:B------:R-:W-:Y:S01]  /*8bf0*/  IMAD.U32 R2, RZ, RZ, UR51 ;  /* 0x00000033ff027e24 */ /* 0x000fe2000f8e00ff */
[----:B------:R-:W-:Y:S01]  /*8c00*/  UIADD3 UR51, UPT, UPT, UR51, 0x1, URZ ;  /* 0x0000000133337890 */ /* 0x000fe2000fffe0ff */
[----:B------:R-:W-:Y:S03]  /*8c10*/  IMAD.U32 R0, RZ, RZ, UR37 ;  /* 0x00000025ff007e24 */ /* 0x000fe6000f8e00ff */
[----:B------:R-:W-:Y:S04]  /*8c20*/  UISETP.NE.AND UP0, UPT, UR51, 0x4, UPT ;  /* 0x000000043300788c */ /* 0x000fe8000bf05270 */
[----:B------:R-:W-:Y:S03]  /*8c30*/  USEL UR51, UR51, URZ, UP0 ;  /* 0x000000ff33337287 */ /* 0x000fe60008000000 */
[----:B------:R-:W-:Y:S05]  /*8c40*/  @P0 LEA R2, R2, UR48, 0x3 ;  /* 0x0000003002020c11 */ /* 0x000fea000f8e18ff */
[----:B------:R-:W-:Y:S05]  /*8c50*/  @P0 VIADD R2, R2, 0x50 ;  /* 0x0000005002020836 */ /* 0x000fea0000000000 */
[----:B------:R-:W-:Y:S04]  /*8c60*/  @P0 PRMT R0, R0, 0x654, R2 ;  /* 0x0000065400000816 */ /* 0x000fe80000000002 */
[----:B------:R2:W-:Y:S03]  /*8c70*/  @P0 SYNCS.ARRIVE.TRANS64.RED.A1T0 RZ, [R0+URZ], RZ ;  /* 0x000000ff00ff09a7 */ /* 0x0005e600081004ff */
.L_x_124:
[----:B------:R-:W-:Y:S01]  /*8c80*/  ISETP.NE.AND P2, PT, R103, RZ, PT ;  /* 0x000000ff6700720c */ /* 0x000fe20003f45270 */
[----:B------:R-:W-:Y:S01]  /*8c90*/  UIADD3 UR49, UPT, UPT, UR49, 0x4, URZ ;  /* 0x0000000431317890 */ /* 0x000fe2000fffe0ff */
[----:B------:R-:W-:Y:S01]  /*8ca0*/  ISETP.NE.AND P0, PT, R105, 0x2, PT ;  /* 0x000000026900780c */ /* 0x000fe20003f05270 */
[----:B------:R-:W-:Y:S01]  /*8cb0*/  IMAD.IADD R14, R43, 0x1, R86 ;  /* 0x000000012b0e7824 */ /* 0x000fe200078e0256 */
[----:B------:R-:W-:Y:S01]  /*8cc0*/  ISETP.NE.AND P1, PT, R45, 0x4, PT ;  /* 0x000000042d00780c */ /* 0x000fe20003f25270 */
[----:B------:R-:W-:Y:S01]  /*8cd0*/  IMAD.IADD R15, R44, 0x1, R87 ;  /* 0x000000012c0f7824 */ /* 0x000fe200078e0257 */
[----:B------:R-:W-:Y:S02]  /*8ce0*/  SEL R2, RZ, 0x1, P0 ;  /* 0x00000001ff027807 */ /* 0x000fe40000000000 */
[----:B--2---:R-:W-:Y:S02]  /*8cf0*/  SEL R0, RZ, 0x1, P1 ;  /* 0x00000001ff007807 */ /* 0x004fe40000800000 */
[----:B------:R-:W-:Y:S02]  /*8d00*/  LOP3.LUT R95, R95, R2, RZ, 0x3c, !PT ;  /* 0x000000025f5f7212 */ /* 0x000fe400078e3cff */
[----:B------:R-:W-:Y:S02]  /*8d10*/  LOP3.LUT R96, R96, R0, RZ, 0x3c, !PT ;  /* 0x0000000060607212 */ /* 0x000fe400078e3cff */
[----:B------:R-:W-:Y:S02]  /*8d20*/  @P2 R2UR UR36, R94 ;  /* 0x000000005e2422ca */ /* 0x000fe400000e0000 */
[----:B------:R-:W-:Y:S02]  /*8d30*/  SEL R105, R105, RZ, P0 ;  /* 0x000000ff69697207 */ /* 0x000fe40000000000 */
[----:B------:R-:W-:Y:S01]  /*8d40*/  SEL R45, R45, RZ, P1 ;  /* 0x000000ff2d2d7207 */ /* 0x000fe20000800000 */
[----:B------:R-:W-:Y:S10]  /*8d50*/  @P2 BRA `(.L_x_125) ;  /* 0xffffffc000502947 */ /* 0x000ff4000383ffff */
[----:B------:R-:W-:-:S09]  /*8d60*/  UISETP.NE.AND UP0, UPT, UR50, URZ, UPT ;  /* 0x000000ff3200728c */ /* 0x000fd2000bf05270 */
[----:B------:R-:W-:Y:S05]  /*8d70*/  BRA.U !UP0, `(.L_x_126) ;  /* 0x0000000108487547 */ /* 0x000fea000b800000 */
[----:B------:R-:W2:Y:S02]  /*8d80*/  LDCU.64 UR4, c[0x0][0x890] ;  /* 0x00011200ff0477ac */ /* 0x000ea40008000a00 */
[----:B--2---:R-:W-:-:S04]  /*8d90*/  UISETP.NE.U32.AND UP0, UPT, UR4, URZ, UPT ;  /* 0x000000ff0400728c */ /* 0x004fc8000bf05070 */
[----:B------:R-:W-:-:S09]  /*8da0*/  UISETP.NE.AND.EX UP0, UPT, UR5, URZ, UPT, UP0 ;  /* 0x000000ff0500728c */ /* 0x000fd2000bf05300 */
[----:B------:R-:W-:Y:S05]  /*8db0*/  BRA.U UP0, `(.L_x_127) ;  /* 0x00000001000c7547 */ /* 0x000fea000b800000 */
[----:B------:R-:W-:-:S13]  /*8dc0*/  FSETP.NEU.AND P0, PT, R49, RZ, PT ;  /* 0x000000ff3100720b */ /* 0x000fda0003f0d000 */
[----:B------:R-:W-:Y:S05]  /*8dd0*/  @!P0 EXIT ;  /* 0x000000000000894d */ /* 0x000fea0003800000 */
[----:B------:R-:W-:Y:S05]  /*8de0*/  BRA `(.L_x_126) ;  /* 0x00000000002c7947 */ /* 0x000fea0003800000 */
.L_x_127:
[----:B------:R-:W-:Y:S01]  /*8df0*/  ISETP.NE.AND P0, PT, R104, RZ, PT ;  /* 0x000000ff6800720c */ /* 0x000fe20003f05270 */
[----:B------:R-:W-:-:S12]  /*8e00*/  BSSY.RECONVERGENT B0, `(.L_x_126) ;  /* 0x0000009000007945 */ /* 0x000fd80003800200 */
[----:B------:R-:W-:Y:S05]  /*8e10*/  @P0 BRA `(.L_x_128) ;  /* 0x0000000000140947 */ /* 0x000fea0003800000 */
[----:B------:R-:W2:Y:S02]  /*8e20*/  LDCU.64 UR4, c[0x0][0x888] ;  /* 0x00011100ff0477ac */ /* 0x000ea40008000a00 */
[----:B--2---:R-:W-:-:S04]  /*8e30*/  ISETP.NE.U32.AND P0, PT, RZ, UR4, PT ;  /* 0x00000004ff007c0c */ /* 0x004fc8000bf05070 */
[----:B------:R-:W-:-:S13]  /*8e40*/  ISETP.NE.AND.EX P0, PT, RZ, UR5, PT, P0 ;  /* 0x00000005ff007c0c */ /* 0x000fda000bf05300 */
[----:B------:R-:W-:Y:S05]  /*8e50*/  @!P0 EXIT ;  /* 0x000000000000894d */ /* 0x000fea0003800000 */
[----:B------:R-:W-:Y:S05]  /*8e60*/  BRA `(.L_x_129) ;  /* 0x0000000000087947 */ /* 0x000fea0003800000 */
.L_x_128:
[----:B------:R-:W-:-:S13]  /*8e70*/  FSETP.NEU.AND P0, PT, R49, RZ, PT ;  /* 0x000000ff3100720b */ /* 0x000fda0003f0d000 */
[----:B------:R-:W-:Y:S05]  /*8e80*/  @!P0 EXIT ;  /* 0x000000000000894d */ /* 0x000fea0003800000 */
.L_x_129:
[----:B------:R-:W-:Y:S05]  /*8e90*/  BSYNC.RECONVERGENT B0 ;  /* 0x0000000000007941 */ /* 0x000fea0003800200 */
.L_x_126:
[----:B------:R-:W-:Y:S01]  /*8ea0*/  ULEA UR4, UR51, UR48, 0x3 ;  /* 0x0000003033047291 */ /* 0x000fe2000f8e18ff */
[----:B------:R-:W-:-:S04]  /*8eb0*/  DEPBAR.LE SB0, 0x0 ;  /* 0x000080000000791a */ /* 0x000fc80000000000 */
[----:B------:R-:W-:-:S04]  /*8ec0*/  UIADD3 UR4, UPT, UPT, UR4, 0x50, URZ ;  /* 0x0000005004047890 */ /* 0x000fc8000fffe0ff */
[----:B------:R-:W-:-:S09]  /*8ed0*/  UPRMT UR4, UR37, 0x654, UR4 ;  /* 0x0000065425047896 */ /* 0x000fd20008000004 */
[----:B------:R-:W-:Y:S01]  /*8ee0*/  SYNCS.ARRIVE.TRANS64.RED.A1T0 RZ, [UR4], RZ ;  /* 0x000000ffffff79a7 */ /* 0x000fe20008100404 */
[----:B------:R-:W-:Y:S05]  /*8ef0*/  EXIT ;  /* 0x000000000000794d */ /* 0x000fea0003800000 */
.L_x_19:
[----:B--2---:R2:W1:Y:S02]  /*8f00*/  SYNCS.PHASECHK.TRANS64.TRYWAIT P0, [R2+URZ+0xf0], R3 ;  /* 0x0000f003020075a7 */ /* 0x00446400080011ff */
[----:B-1----:R-:W-:Y:S05]  /*8f10*/  @!P0 NANOSLEEP.SYNCS 0x989680 ;  /* 0x009896800000895d */ /* 0x002fea0003900000 */
[----:B------:R-:W1:Y:S02]  /*8f20*/  @!P0 SYNCS.PHASECHK.TRANS64 P0, [R2+URZ+0xf0], R3 ;  /* 0x0000f003020085a7 */ /* 0x000e6400080010ff */
[----:B-1----:R-:W-:Y:S05]  /*8f30*/  @!P0 BRA `(.L_x_19) ;  /* 0xfffffffc00f08947 */ /* 0x002fea000383ffff */
[----:B------:R-:W-:Y:S05]  /*8f40*/  BRA `(.L_x_130) ;  /* 0xffffff84009c7947 */ /* 0x000fea000383ffff */
.L_x_22:
[----:B-1----:R-:W-:-:S07]  /*8f50*/  MOV R2, UR33 ;  /* 0x0000002100027c02 */ /* 0x002fce0008000f00 */
.L_x_131:
[----:B-1----:R1:W2:Y:S02]  /*8f60*/  SYNCS.PHASECHK.TRANS64.TRYWAIT P0, [R2+URZ+0x18], R4 ;  /* 0x00001804020075a7 */ /* 0x0022a400080011ff */
[----:B--2---:R-:W-:Y:S05]  /*8f70*/  @!P0 NANOSLEEP.SYNCS 0x989680 ;  /* 0x009896800000895d */ /* 0x004fea0003900000 */
[----:B------:R-:W2:Y:S02]  /*8f80*/  @!P0 SYNCS.PHASECHK.TRANS64 P0, [R2+URZ+0x18], R4 ;  /* 0x00001804020085a7 */ /* 0x000ea400080010ff */
[----:B--2---:R-:W-:Y:S05]  /*8f90*/  @!P0 BRA `(.L_x_131) ;  /* 0xfffffffc00f08947 */ /* 0x004fea000383ffff */
[----:B------:R-:W-:Y:S05]  /*8fa0*/  BRA `(.L_x_21) ;  /* 0xffffff8400ec7947 */ /* 0x000fea000383ffff */
.L_x_28:
[----:B-1----:R-:W-:-:S07]  /*8fb0*/  MOV R2, UR33 ;  /* 0x0000002100027c02 */ /* 0x002fce0008000f00 */
.L_x_132:
[----:B-1----:R1:W2:Y:S02]  /*8fc0*/  SYNCS.PHASECHK.TRANS64.TRYWAIT P0, [R2+URZ+0x18], R4 ;  /* 0x00001804020075a7 */ /* 0x0022a400080011ff */
[----:B--2---:R-:W-:Y:S05]  /*8fd0*/  @!P0 NANOSLEEP.SYNCS 0x989680 ;  /* 0x009896800000895d */ /* 0x004fea0003900000 */
[----:B------:R-:W2:Y:S02]  /*8fe0*/  @!P0 SYNCS.PHASECHK.TRANS64 P0, [R2+URZ+0x18], R4 ;  /* 0x00001804020085a7 */ /* 0x000ea400080010ff */
[----:B--2---:R-:W-:Y:S05]  /*8ff0*/  @!P0 BRA `(.L_x_132) ;  /* 0xfffffffc00f08947 */ /* 0x004fea000383ffff */
[----:B------:R-:W-:Y:S05]  /*9000*/  BRA `(.L_x_27) ;  /* 0xffffff8800c07947 */ /* 0x000fea000383ffff */
.L_x_32:
[----:B-1----:R1:W2:Y:S02]  /*9010*/  SYNCS.PHASECHK.TRANS64.TRYWAIT P0, [R2+URZ+0x80], R3 ;  /* 0x00008003020075a7 */ /* 0x0022a400080011ff */
[----:B--2---:R-:W-:Y:S05]  /*9020*/  @!P0 NANOSLEEP.SYNCS 0x989680 ;  /* 0x009896800000895d */ /* 0x004fea0003900000 */
[----:B------:R-:W2:Y:S02]  /*9030*/  @!P0 SYNCS.PHASECHK.TRANS64 P0, [R2+URZ+0x80], R3 ;  /* 0x00008003020085a7 */ /* 0x000ea400080010ff */
[----:B--2---:R-:W-:Y:S05]  /*9040*/  @!P0 BRA `(.L_x_32) ;  /* 0xfffffffc00f08947 */ /* 0x004fea000383ffff */
[----:B------:R-:W-:Y:S05]  /*9050*/  BRA `(.L_x_133) ;  /* 0xffffff8c00747947 */ /* 0x000fea000383ffff */
.L_x_36:
[----:B----4-:R-:W-:-:S07]  /*9060*/  MOV R0, UR5 ;  /* 0x0000000500007c02 */ /* 0x010fce0008000f00 */
.L_x_134:
[----:B-1----:R1:W2:Y:S02]  /*9070*/  SYNCS.PHASECHK.TRANS64.TRYWAIT P0, [R0+URZ], R2 ;  /* 0x00000002000075a7 */ /* 0x0022a400080011ff */
[----:B--2---:R-:W-:Y:S05]  /*9080*/  @!P0 NANOSLEEP.SYNCS 0x989680 ;  /* 0x009896800000895d */ /* 0x004fea0003900000 */
[----:B------:R-:W2:Y:S02]  /*9090*/  @!P0 SYNCS.PHASECHK.TRANS64 P0, [R0+URZ], R2 ;  /* 0x00000002000085a7 */ /* 0x000ea400080010ff */
[----:B--2---:R-:W-:Y:S05]  /*90a0*/  @!P0 BRA `(.L_x_134) ;  /* 0xfffffffc00f08947 */ /* 0x004fea000383ffff */
[----:B------:R-:W-:Y:S05]  /*90b0*/  BRA `(.L_x_135) ;  /* 0xffffff9000e47947 */ /* 0x000fea000383ffff */
.L_x_37:
[----:B----4-:R-:W-:-:S07]  /*90c0*/  MOV R0, UR5 ;  /* 0x0000000500007c02 */ /* 0x010fce0008000f00 */
.L_x_136:
[----:B-1----:R1:W2:Y:S02]  /*90d0*/  SYNCS.PHASECHK.TRANS64.TRYWAIT P0, [R0+URZ], R2 ;  /* 0x00000002000075a7 */ /* 0x0022a400080011ff */
[----:B--2---:R-:W-:Y:S05]  /*90e0*/  @!P0 NANOSLEEP.SYNCS 0x989680 ;  /* 0x009896800000895d */ /* 0x004fea0003900000 */
[----:B------:R-:W2:Y:S02]  /*90f0*/  @!P0 SYNCS.PHASECHK.TRANS64 P0, [R0+URZ], R2 ;  /* 0x00000002000085a7 */ /* 0x000ea400080010ff */
[----:B--2---:R-:W-:Y:S05]  /*9100*/  @!P0 BRA `(.L_x_136) ;  /* 0xfffffffc00f08947 */ /* 0x004fea000383ffff */
[----:B------:R-:W-:Y:S05]  /*9110*/  BRA `(.L_x_137) ;  /* 0xffffff9000f07947 */ /* 0x000fea000383ffff */
.L_x_40:
[----:B-1----:R1:W2:Y:S02]  /*9120*/  SYNCS.PHASECHK.TRANS64.TRYWAIT P0, [R0+URZ+0xe0], R4 ;  /* 0x0000e004000075a7 */ /* 0x0022a400080011ff */
[----:B--2---:R-:W-:Y:S05]  /*9130*/  @!P0 NANOSLEEP.SYNCS 0x989680 ;  /* 0x009896800000895d */ /* 0x004fea0003900000 */
[----:B------:R-:W2:Y:S02]  /*9140*/  @!P0 SYNCS.PHASECHK.TRANS64 P0, [R0+URZ+0xe0], R4 ;  /* 0x0000e004000085a7 */ /* 0x000ea400080010ff */
[----:B--2---:R-:W-:Y:S05]  /*9150*/  @!P0 BRA `(.L_x_40) ;  /* 0xfffffffc00f08947 */ /* 0x004fea000383ffff */
[----:B------:R-:W-:Y:S05]  /*9160*/  BRA `(.L_x_138) ;  /* 0xffffff94004c7947 */ /* 0x000fea000383ffff */
.L_x_41:
[----:B------:R-:W-:-:S07]  /*9170*/  MOV R0, UR5 ;  /* 0x0000000500007c02 */ /* 0x000fce0008000f00 */
.L_x_139:
[----:B-1----:R1:W2:Y:S02]  /*9180*/  SYNCS.PHASECHK.TRANS64.TRYWAIT P0, [R0+URZ+0x90], R5 ;  /* 0x00009005000075a7 */ /* 0x0022a400080011ff */
[----:B--2---:R-:W-:Y:S05]  /*9190*/  @!P0 NANOSLEEP.SYNCS 0x989680 ;  /* 0x009896800000895d */ /* 0x004fea0003900000 */
[----:B------:R-:W2:Y:S02]  /*91a0*/  @!P0 SYNCS.PHASECHK.TRANS64 P0, [R0+URZ+0x90], R5 ;  /* 0x00009005000085a7 */ /* 0x000ea400080010ff */
[----:B--2---:R-:W-:Y:S05]  /*91b0*/  @!P0 BRA `(.L_x_139) ;  /* 0xfffffffc00f08947 */ /* 0x004fea000383ffff */
[----:B------:R-:W-:Y:S05]  /*91c0*/  BRA `(.L_x_140) ;  /* 0xffffff94005c7947 */ /* 0x000fea000383ffff */
.L_x_42:
[----:B-1----:R1:W2:Y:S02]  /*91d0*/  SYNCS.PHASECHK.TRANS64.TRYWAIT P1, [R0+URZ+0x80], R4 ;  /* 0x00008004000075a7 */ /* 0x0022a400080211ff */
[----:B--2---:R-:W-:Y:S05]  /*91e0*/  @!P1 NANOSLEEP.SYNCS 0x989680 ;  /* 0x009896800000995d */ /* 0x004fea0003900000 */
[----:B------:R-:W2:Y:S02]  /*91f0*/  @!P1 SYNCS.PHASECHK.TRANS64 P1, [R0+URZ+0x80], R4 ;  /* 0x00008004000095a7 */ /* 0x000ea400080210ff */
[----:B--2---:R-:W-:Y:S05]  /*9200*/  @!P1 BRA `(.L_x_42) ;  /* 0xfffffffc00f09947 */ /* 0x004fea000383ffff */
[----:B------:R-:W-:Y:S05]  /*9210*/  BRA `(.L_x_141) ;  /* 0xffffff94008c7947 */ /* 0x000fea000383ffff */
.L_x_45:
[----:B------:R-:W-:-:S07]  /*9220*/  MOV R0, UR5 ;  /* 0x0000000500007c02 */ /* 0x000fce0008000f00 */
.L_x_142:
[----:B-1----:R1:W2:Y:S02]  /*9230*/  SYNCS.PHASECHK.TRANS64.TRYWAIT P0, [R0+URZ+0x90], R2 ;  /* 0x00009002000075a7 */ /* 0x0022a400080011ff */
[----:B--2---:R-:W-:Y:S05]  /*9240*/  @!P0 NANOSLEEP.SYNCS 0x989680 ;  /* 0x009896800000895d */ /* 0x004fea0003900000 */
[----:B------:R-:W2:Y:S02]  /*9250*/  @!P0 SYNCS.PHASECHK.TRANS64 P0, [R0+URZ+0x90], R2 ;  /* 0x00009002000085a7 */ /* 0x000ea400080010ff */
[----:B--2---:R-:W-:Y:S05]  /*9260*/  @!P0 BRA `(.L_x_142) ;  /* 0xfffffffc00f08947 */ /* 0x004fea000383ffff */
[----:B------:R-:W-:Y:S05]  /*9270*/  BRA `(.L_x_44) ;  /* 0xffffff9400e07947 */ /* 0x000fea000383ffff */
.L_x_52:
[----:B-1----:R1:W2:Y:S02]  /*9280*/  SYNCS.PHASECHK.TRANS64.TRYWAIT P1, [R0+URZ+0x80], R2 ;  /* 0x00008002000075a7 */ /* 0x0022a400080211ff */
[----:B--2---:R-:W-:Y:S05]  /*9290*/  @!P1 NANOSLEEP.SYNCS 0x989680 ;  /* 0x009896800000995d */ /* 0x004fea0003900000 */
[----:B------:R-:W2:Y:S02]  /*92a0*/  @!P1 SYNCS.PHASECHK.TRANS64 P1, [R0+URZ+0x80], R2 ;  /* 0x00008002000095a7 */ /* 0x000ea400080210ff */
[----:B--2---:R-:W-:Y:S05]  /*92b0*/  @!P1 BRA `(.L_x_52) ;  /* 0xfffffffc00f09947 */ /* 0x004fea000383ffff */
[----:B------:R-:W-:Y:S05]  /*92c0*/  BRA `(.L_x_143) ;  /* 0xffffff9c00707947 */ /* 0x000fea000383ffff */
.L_x_53:
[----:B------:R-:W-:-:S07]  /*92d0*/  MOV R2, UR6 ;  /* 0x0000000600027c02 */ /* 0x000fce0008000f00 */
.L_x_144:
[----:B-1----:R1:W2:Y:S02]  /*92e0*/  SYNCS.PHASECHK.TRANS64.TRYWAIT P0, [R2+URZ+0xc0], R0 ;  /* 0x0000c000020075a7 */ /* 0x0022a400080011ff */
[----:B--2---:R-:W-:Y:S05]  /*92f0*/  @!P0 NANOSLEEP.SYNCS 0x989680 ;  /* 0x009896800000895d */ /* 0x004fea0003900000 */
[----:B------:R-:W2:Y:S02]  /*9300*/  @!P0 SYNCS.PHASECHK.TRANS64 P0, [R2+URZ+0xc0], R0 ;  /* 0x0000c000020085a7 */ /* 0x000ea400080010ff */
[----:B--2---:R-:W-:Y:S05]  /*9310*/  @!P0 BRA `(.L_x_144) ;  /* 0xfffffffc00f08947 */ /* 0x004fea000383ffff */
[----:B------:R-:W-:Y:S05]  /*9320*/  BRA `(.L_x_145) ;  /* 0xffffff9c00a87947 */ /* 0x000fea000383ffff */
.L_x_56:
[----:B------:R-:W-:Y:S07]  /*9330*/  MOV R0, UR11 ;  /* 0x0000000b00007c02 */ /* 0x000fee0008000f00 */
.L_x_146:
[----:B-1----:R1:W2:Y:S02]  /*9340*/  SYNCS.PHASECHK.TRANS64.TRYWAIT P0, [R0+URZ], R2 ;  /* 0x00000002000075a7 */ /* 0x0022a400080011ff */
[----:B--2---:R-:W-:Y:S05]  /*9350*/  @!P0 NANOSLEEP.SYNCS 0x989680 ;  /* 0x009896800000895d */ /* 0x004fea0003900000 */
[----:B------:R-:W2:Y:S02]  /*9360*/  @!P0 SYNCS.PHASECHK.TRANS64 P0, [R0+URZ], R2 ;  /* 0x00000002000085a7 */ /* 0x000ea400080010ff */
[----:B--2---:R-:W-:Y:S05]  /*9370*/  @!P0 BRA `(.L_x_146) ;  /* 0xfffffffc00f08947 */ /* 0x004fea000383ffff */
[----:B------:R-:W-:Y:S05]  /*9380*/  BRA `(.L_x_55) ;  /* 0xffffff9c00c47947 */ /* 0x000fea000383ffff */
.L_x_59:
[----:B------:R-:W-:-:S07]  /*9390*/  MOV R0, UR6 ;  /* 0x0000000600007c02 */ /* 0x000fce0008000f00 */
.L_x_147:
[----:B--2---:R2:W4:Y:S02]  /*93a0*/  SYNCS.PHASECHK.TRANS64.TRYWAIT P0, [R0+URZ], R2 ;  /* 0x00000002000075a7 */ /* 0x00452400080011ff */
[----:B----4-:R-:W-:Y:S05]  /*93b0*/  @!P0 NANOSLEEP.SYNCS 0x989680 ;  /* 0x009896800000895d */ /* 0x010fea0003900000 */
[----:B------:R-:W4:Y:S02]  /*93c0*/  @!P0 SYNCS.PHASECHK.TRANS64 P0, [R0+URZ], R2 ;  /* 0x00000002000085a7 */ /* 0x000f2400080010ff */
[----:B----4-:R-:W-:Y:S05]  /*93d0*/  @!P0 BRA `(.L_x_147) ;  /* 0xfffffffc00f08947 */ /* 0x010fea000383ffff */
[----:B------:R-:W-:Y:S05]  /*93e0*/  BRA `(.L_x_148) ;  /* 0xffffffa000f07947 */ /* 0x000fea000383ffff */
.L_x_60:
[----:B------:R-:W-:-:S07]  /*93f0*/  MOV R0, UR6 ;  /* 0x0000000600007c02 */ /* 0x000fce0008000f00 */
.L_x_149:
[----:B-1----:R1:W2:Y:S02]  /*9400*/  SYNCS.PHASECHK.TRANS64.TRYWAIT P0, [R0+URZ], R3 ;  /* 0x00000003000075a7 */ /* 0x0022a400080011ff */
[----:B--2---:R-:W-:Y:S05]  /*9410*/  @!P0 NANOSLEEP.SYNCS 0x989680 ;  /* 0x009896800000895d */ /* 0x004fea0003900000 */
[----:B------:R-:W2:Y:S02]  /*9420*/  @!P0 SYNCS.PHASECHK.TRANS64 P0, [R0+URZ], R3 ;  /* 0x00000003000085a7 */ /* 0x000ea400080010ff */
[----:B--2---:R-:W-:Y:S05]  /*9430*/  @!P0 BRA `(.L_x_149) ;  /* 0xfffffffc00f08947 */ /* 0x004fea000383ffff */
[----:B------:R-:W-:Y:S05]  /*9440*/  BRA `(.L_x_150) ;  /* 0xffffffa000fc7947 */ /* 0x000fea000383ffff */
.L_x_61:
[----:B------:R-:W-:-:S07]  /*9450*/  MOV R0, UR6 ;  /* 0x0000000600007c02 */ /* 0x000fce0008000f00 */
.L_x_151:
[----:B-1----:R1:W2:Y:S02]  /*9460*/  SYNCS.PHASECHK.TRANS64.TRYWAIT P0, [R0+URZ], R3 ;  /* 0x00000003000075a7 */ /* 0x0022a400080011ff */
[----:B--2---:R-:W-:Y:S05]  /*9470*/  @!P0 NANOSLEEP.SYNCS 0x989680 ;  /* 0x009896800000895d */ /* 0x004fea0003900000 */
[----:B------:R-:W2:Y:S02]  /*9480*/  @!P0 SYNCS.PHASECHK.TRANS64 P0, [R0+URZ], R3 ;  /* 0x00000003000085a7 */ /* 0x000ea400080010ff */
[----:B--2---:R-:W-:Y:S05]  /*9490*/  @!P0 BRA `(.L_x_151) ;  /* 0xfffffffc00f08947 */ /* 0x004fea000383ffff */
[----:B------:R-:W-:Y:S05]  /*94a0*/  BRA `(.L_x_152) ;  /* 0xffffffa400087947 */ /* 0x000fea000383ffff */
.L_x_62:
[----:B-1----:R-:W-:-:S07]  /*94b0*/  MOV R0, UR7 ;  /* 0x0000000700007c02 */ /* 0x002fce0008000f00 */
.L_x_153:
[----:B-1----:R1:W2:Y:S02]  /*94c0*/  SYNCS.PHASECHK.TRANS64.TRYWAIT P0, [R0+URZ], R2 ;  /* 0x00000002000075a7 */ /* 0x0022a400080011ff */
[----:B--2---:R-:W-:Y:S05]  /*94d0*/  @!P0 NANOSLEEP.SYNCS 0x989680 ;  /* 0x009896800000895d */ /* 0x004fea0003900000 */
[----:B------:R-:W2:Y:S02]  /*94e0*/  @!P0 SYNCS.PHASECHK.TRANS64 P0, [R0+URZ], R2 ;  /* 0x00000002000085a7 */ /* 0x000ea400080010ff */
[----:B--2---:R-:W-:Y:S05]  /*94f0*/  @!P0 BRA `(.L_x_153) ;  /* 0xfffffffc00f08947 */ /* 0x004fea000383ffff */
[----:B------:R-:W-:Y:S05]  /*9500*/  BRA `(.L_x_154) ;  /* 0xffffffa400147947 */ /* 0x000fea000383ffff */
.L_x_67:
[----:B--2---:R2:W3:Y:S02]  /*9510*/  SYNCS.PHASECHK.TRANS64.TRYWAIT P0, [R0+URZ+0x80], R2 ;  /* 0x00008002000075a7 */ /* 0x0044e400080011ff */
[----:B---3--:R-:W-:Y:S05]  /*9520*/  @!P0 NANOSLEEP.SYNCS 0x989680 ;  /* 0x009896800000895d */ /* 0x008fea0003900000 */
[----:B------:R-:W3:Y:S02]  /*9530*/  @!P0 SYNCS.PHASECHK.TRANS64 P0, [R0+URZ+0x80], R2 ;  /* 0x00008002000085a7 */ /* 0x000ee400080010ff */
[----:B---3--:R-:W-:Y:S05]  /*9540*/  @!P0 BRA `(.L_x_67) ;  /* 0xfffffffc00f08947 */ /* 0x008fea000383ffff */
[----:B------:R-:W-:Y:S05]  /*9550*/  BRA `(.L_x_155) ;  /* 0xffffffa800207947 */ /* 0x000fea000383ffff */
.L_x_70:
[----:B------:R-:W-:Y:S07]  /*9560*/  MOV R0, UR7 ;  /* 0x0000000700007c02 */ /* 0x000fee0008000f00 */
.L_x_156:
[----:B--2---:R2:W3:Y:S02]  /*9570*/  SYNCS.PHASECHK.TRANS64.TRYWAIT P0, [R0+URZ+0x78], R2 ;  /* 0x00007802000075a7 */ /* 0x0044e400080011ff */
[----:B---3--:R-:W-:Y:S05]  /*9580*/  @!P0 NANOSLEEP.SYNCS 0x989680 ;  /* 0x009896800000895d */ /* 0x008fea0003900000 */
[----:B------:R-:W3:Y:S02]  /*9590*/  @!P0 SYNCS.PHASECHK.TRANS64 P0, [R0+URZ+0x78], R2 ;  /* 0x00007802000085a7 */ /* 0x000ee400080010ff */
[----:B---3--:R-:W-:Y:S05]  /*95a0*/  @!P0 BRA `(.L_x_156) ;  /* 0xfffffffc00f08947 */ /* 0x008fea000383ffff */
[----:B------:R-:W-:Y:S05]  /*95b0*/  BRA `(.L_x_69) ;  /* 0xffffffac00007947 */ /* 0x000fea000383ffff */
.L_x_73:
[----:B------:R-:W-:Y:S07]  /*95c0*/  MOV R0, UR7 ;  /* 0x0000000700007c02 */ /* 0x000fee0008000f00 */
.L_x_157:
[----:B-1----:R1:W2:Y:S02]  /*95d0*/  SYNCS.PHASECHK.TRANS64.TRYWAIT P0, [R0+URZ+0x50], R14 ;  /* 0x0000500e000075a7 */ /* 0x0022a400080011ff */
[----:B--2---:R-:W-:Y:S05]  /*95e0*/  @!P0 NANOSLEEP.SYNCS 0x989680 ;  /* 0x009896800000895d */ /* 0x004fea0003900000 */
[----:B------:R-:W2:Y:S02]  /*95f0*/  @!P0 SYNCS.PHASECHK.TRANS64 P0, [R0+URZ+0x50], R14 ;  /* 0x0000500e000085a7 */ /* 0x000ea400080010ff */
[----:B--2---:R-:W-:Y:S05]  /*9600*/  @!P0 BRA `(.L_x_157) ;  /* 0xfffffffc00f08947 */ /* 0x004fea000383ffff */
[----:B------:R-:W-:Y:S05]  /*9610*/  BRA `(.L_x_158) ;  /* 0xffffffac00787947 */ /* 0x000fea000383ffff */
.L_x_74:
[----:B------:R-:W-:Y:S07]  /*9620*/  MOV R0, UR7 ;  /* 0x0000000700007c02 */ /* 0x000fee0008000f00 */
.L_x_159:
[----:B-1----:R1:W2:Y:S02]  /*9630*/  SYNCS.PHASECHK.TRANS64.TRYWAIT P0, [R0+URZ+0x58], R14 ;  /* 0x0000580e000075a7 */ /* 0x0022a400080011ff */
[----:B--2---:R-:W-:Y:S05]  /*9640*/  @!P0 NANOSLEEP.SYNCS 0x989680 ;  /* 0x009896800000895d */ /* 0x004fea0003900000 */
[----:B------:R-:W2:Y:S02]  /*9650*/  @!P0 SYNCS.PHASECHK.TRANS64 P0, [R0+URZ+0x58], R14 ;  /* 0x0000580e000085a7 */ /* 0x000ea400080010ff */
[----:B--2---:R-:W-:Y:S05]  /*9660*/  @!P0 BRA `(.L_x_159) ;  /* 0xfffffffc00f08947 */ /* 0x004fea000383ffff */
[----:B------:R-:W-:Y:S05]  /*9670*/  BRA `(.L_x_160) ;  /* 0xffffffac00b07947 */ /* 0x000fea000383ffff */
.L_x_75:
[----:B------:R-:W-:Y:S07]  /*9680*/  MOV R0, UR7 ;  /* 0x0000000700007c02 */ /* 0x000fee0008000f00 */
.L_x_161:
[----:B-1----:R1:W2:Y:S02]  /*9690*/  SYNCS.PHASECHK.TRANS64.TRYWAIT P0, [R0+URZ+0x60], R14 ;  /* 0x0000600e000075a7 */ /* 0x0022a400080011ff */
[----:B--2---:R-:W-:Y:S05]  /*96a0*/  @!P0 NANOSLEEP.SYNCS 0x989680 ;  /* 0x009896800000895d */ /* 0x004fea0003900000 */
[----:B------:R-:W2:Y:S02]  /*96b0*/  @!P0 SYNCS.PHASECHK.TRANS64 P0, [R0+URZ+0x60], R14 ;  /* 0x0000600e000085a7 */ /* 0x000ea400080010ff */
[----:B--2---:R-:W-:Y:S05]  /*96c0*/  @!P0 BRA `(.L_x_161) ;  /* 0xfffffffc00f08947 */ /* 0x004fea000383ffff */
[----:B------:R-:W-:Y:S05]  /*96d0*/  BRA `(.L_x_162) ;  /* 0xffffffac00f47947 */ /* 0x000fea000383ffff */
.L_x_76:
[----:B------:R-:W-:Y:S07]  /*96e0*/  MOV R0, UR7 ;  /* 0x0000000700007c02 */ /* 0x000fee0008000f00 */
.L_x_163:
[----:B-1----:R1:W2:Y:S02]  /*96f0*/  SYNCS.PHASECHK.TRANS64.TRYWAIT P0, [R0+URZ+0x68], R14 ;  /* 0x0000680e000075a7 */ /* 0x0022a400080011ff */
[----:B--2---:R-:W-:Y:S05]  /*9700*/  @!P0 NANOSLEEP.SYNCS 0x989680 ;  /* 0x009896800000895d */ /* 0x004fea0003900000 */
[----:B------:R-:W2:Y:S02]  /*9710*/  @!P0 SYNCS.PHASECHK.TRANS64 P0, [R0+URZ+0x68], R14 ;  /* 0x0000680e000085a7 */ /* 0x000ea400080010ff */
[----:B--2---:R-:W-:Y:S05]  /*9720*/  @!P0 BRA `(.L_x_163) ;  /* 0xfffffffc00f08947 */ /* 0x004fea000383ffff */
[----:B------:R-:W-:Y:S05]  /*9730*/  BRA `(.L_x_164) ;  /* 0xffffffb000787947 */ /* 0x000fea000383ffff */
.L_x_78:
[----:B------:R-:W-:-:S07]  /*9740*/  MOV R0, UR7 ;  /* 0x0000000700007c02 */ /* 0x000fce0008000f00 */
.L_x_165:
[----:B-1----:R1:W3:Y:S02]  /*9750*/  SYNCS.PHASECHK.TRANS64.TRYWAIT P0, [R0+URZ+0x50], R2 ;  /* 0x00005002000075a7 */ /* 0x0022e400080011ff */
[----:B---3--:R-:W-:Y:S05]  /*9760*/  @!P0 NANOSLEEP.SYNCS 0x989680 ;  /* 0x009896800000895d */ /* 0x008fea0003900000 */
[----:B------:R-:W3:Y:S02]  /*9770*/  @!P0 SYNCS.PHASECHK.TRANS64 P0, [R0+URZ+0x50], R2 ;  /* 0x00005002000085a7 */ /* 0x000ee400080010ff */
[----:B---3--:R-:W-:Y:S05]  /*9780*/  @!P0 BRA `(.L_x_165) ;  /* 0xfffffffc00f08947 */ /* 0x008fea000383ffff */
[----:B------:R-:W-:Y:S05]  /*9790*/  BRA `(.L_x_166) ;  /* 0xffffffb000e87947 */ /* 0x000fea000383ffff */
.L_x_79:
[----:B-1----:R-:W-:-:S07]  /*97a0*/  MOV R0, UR7 ;  /* 0x0000000700007c02 */ /* 0x002fce0008000f00 */
.L_x_167:
[----:B-1----:R1:W3:Y:S02]  /*97b0*/  SYNCS.PHASECHK.TRANS64.TRYWAIT P0, [R0+URZ+0x58], R2 ;  /* 0x00005802000075a7 */ /* 0x0022e400080011ff */
[----:B---3--:R-:W-:Y:S05]  /*97c0*/  @!P0 NANOSLEEP.SYNCS 0x989680 ;  /* 0x009896800000895d */ /* 0x008fea0003900000 */
[----:B------:R-:W3:Y:S02]  /*97d0*/  @!P0 SYNCS.PHASECHK.TRANS64 P0, [R0+URZ+0x58], R2 ;  /* 0x00005802000085a7 */ /* 0x000ee400080010ff */
[----:B---3--:R-:W-:Y:S05]  /*97e0*/  @!P0 BRA `(.L_x_167) ;  /* 0xfffffffc00f08947 */ /* 0x008fea000383ffff */
[----:B------:R-:W-:Y:S05]  /*97f0*/  BRA `(.L_x_168) ;  /* 0xffffffb000d87947 */ /* 0x000fea000383ffff */
.L_x_80:
[----:B-1----:R-:W-:-:S07]  /*9800*/  MOV R0, UR7 ;  /* 0x0000000700007c02 */ /* 0x002fce0008000f00 */
.L_x_169:
[----:B-1----:R1:W3:Y:S02]  /*9810*/  SYNCS.PHASECHK.TRANS64.TRYWAIT P0, [R0+URZ+0x60], R2 ;  /* 0x00006002000075a7 */ /* 0x0022e400080011ff */
[----:B---3--:R-:W-:Y:S05]  /*9820*/  @!P0 NANOSLEEP.SYNCS 0x989680 ;  /* 0x009896800000895d */ /* 0x008fea0003900000 */
[----:B------:R-:W3:Y:S02]  /*9830*/  @!P0 SYNCS.PHASECHK.TRANS64 P0, [R0+URZ+0x60], R2 ;  /* 0x00006002000085a7 */ /* 0x000ee400080010ff */
[----:B---3--:R-:W-:Y:S05]  /*9840*/  @!P0 BRA `(.L_x_169) ;  /* 0xfffffffc00f08947 */ /* 0x008fea000383ffff */
[----:B------:R-:W-:Y:S05]  /*9850*/  BRA `(.L_x_170) ;  /* 0xffffffb000c87947 */ /* 0x000fea000383ffff */
.L_x_82:
[----:B--2---:R2:W4:Y:S02]  /*9860*/  SYNCS.PHASECHK.TRANS64.TRYWAIT P0, [R0+URZ+0x80], R2 ;  /* 0x00008002000075a7 */ /* 0x00452400080011ff */
[----:B----4-:R-:W-:Y:S05]  /*9870*/  @!P0 NANOSLEEP.SYNCS 0x989680 ;  /* 0x009896800000895d */ /* 0x010fea0003900000 */
[----:B------:R-:W4:Y:S02]  /*9880*/  @!P0 SYNCS.PHASECHK.TRANS64 P0, [R0+URZ+0x80], R2 ;  /* 0x00008002000085a7 */ /* 0x000f2400080010ff */
[----:B----4-:R-:W-:Y:S05]  /*9890*/  @!P0 BRA `(.L_x_82) ;  /* 0xfffffffc00f08947 */ /* 0x010fea000383ffff */
[----:B------:R-:W-:Y:S05]  /*98a0*/  BRA `(.L_x_171) ;  /* 0xffffffb400907947 */ /* 0x000fea000383ffff */
.L_x_93:
[----:B-1----:R-:W-:Y:S04]  /*98b0*/  MOV R2, UR48 ;  /* 0x0000003000027c02 */ /* 0x002fe80008000f00 */
[----:B------:R1:W3:Y:S03]  /*98c0*/  SYNCS.PHASECHK.TRANS64.TRYWAIT P1, [R2+URZ+0x30], R3 ;  /* 0x00003003020075a7 */ /* 0x0002e600080211ff */
[----:B---3--:R-:W-:Y:S05]  /*98d0*/  @!P1 NANOSLEEP.SYNCS 0x989680 ;  /* 0x009896800000995d */ /* 0x008fea0003900000 */
[----:B------:R-:W3:Y:S02]  /*98e0*/  @!P1 SYNCS.PHASECHK.TRANS64 P1, [R2+URZ+0x30], R3 ;  /* 0x00003003020095a7 */ /* 0x000ee400080210ff */
[----:B---3--:R-:W-:Y:S05]  /*98f0*/  @!P1 BRA `(.L_x_93) ;  /* 0xfffffffc00ec9947 */ /* 0x008fea000383ffff */
[----:B------:R-:W-:Y:S05]  /*9900*/  BRA `(.L_x_92) ;  /* 0xffffffc0009c7947 */ /* 0x000fea000383ffff */
.L_x_95:
[----:B-1----:R1:W4:Y:S02]  /*9910*/  SYNCS.PHASECHK.TRANS64.TRYWAIT P0, [R64+URZ+0xa0], R0 ;  /* 0x0000a000400075a7 */ /* 0x00232400080011ff */
[----:B----4-:R-:W-:Y:S05]  /*9920*/  @!P0 NANOSLEEP.SYNCS 0x989680 ;  /* 0x009896800000895d */ /* 0x010fea0003900000 */
[----:B------:R-:W4:Y:S02]  /*9930*/  @!P0 SYNCS.PHASECHK.TRANS64 P0, [R64+URZ+0xa0], R0 ;  /* 0x0000a000400085a7 */ /* 0x000f2400080010ff */
[----:B----4-:R-:W-:Y:S05]  /*9940*/  @!P0 BRA `(.L_x_95) ;  /* 0xfffffffc00f08947 */ /* 0x010fea000383ffff */
[----:B------:R-:W-:Y:S05]  /*9950*/  BRA `(.L_x_94) ;  /* 0xffffffc000c47947 */ /* 0x000fea000383ffff */
.L_x_104:
[----:B--2---:R2:W4:Y:S02]  /*9960*/  SYNCS.PHASECHK.TRANS64.TRYWAIT P0, [R2+URZ+0x30], R0 ;  /* 0x00003000020075a7 */ /* 0x00452400080011ff */
[----:B----4-:R-:W-:Y:S05]  /*9970*/  @!P0 NANOSLEEP.SYNCS 0x989680 ;  /* 0x009896800000895d */ /* 0x010fea0003900000 */
[----:B------:R-:W4:Y:S02]  /*9980*/  @!P0 SYNCS.PHASECHK.TRANS64 P0, [R2+URZ+0x30], R0 ;  /* 0x00003000020085a7 */ /* 0x000f2400080010ff */
[----:B----4-:R-:W-:Y:S05]  /*9990*/  @!P0 BRA `(.L_x_104) ;  /* 0xfffffffc00f08947 */ /* 0x010fea000383ffff */
[----:B------:R-:W-:Y:S05]  /*99a0*/  BRA `(.L_x_103) ;  /* 0xffffffcc00a07947 */ /* 0x000fea000383ffff */
.L_x_112:
[----:B--2---:R2:W4:Y:S02]  /*99b0*/  SYNCS.PHASECHK.TRANS64.TRYWAIT P0, [R0+URZ+0x30], R6 ;  /* 0x00003006000075a7 */ /* 0x00452400080011ff */
[----:B----4-:R-:W-:Y:S05]  /*99c0*/  @!P0 NANOSLEEP.SYNCS 0x989680 ;  /* 0x009896800000895d */ /* 0x010fea0003900000 */
[----:B------:R-:W4:Y:S02]  /*99d0*/  @!P0 SYNCS.PHASECHK.TRANS64 P0, [R0+URZ+0x30], R6 ;  /* 0x00003006000085a7 */ /* 0x000f2400080010ff */
[----:B----4-:R-:W-:Y:S05]  /*99e0*/  @!P0 BRA `(.L_x_112) ;  /* 0xfffffffc00f08947 */ /* 0x010fea000383ffff */
[----:B------:R-:W-:Y:S05]  /*99f0*/  BRA `(.L_x_111) ;  /* 0xffffffd800a07947 */ /* 0x000fea000383ffff */
.L_x_120:
[----:B--2---:R2:W4:Y:S02]  /*9a00*/  SYNCS.PHASECHK.TRANS64.TRYWAIT P0, [R0+URZ+0x30], R5 ;  /* 0x00003005000075a7 */ /* 0x00452400080011ff */
[----:B----4-:R-:W-:Y:S05]  /*9a10*/  @!P0 NANOSLEEP.SYNCS 0x989680 ;  /* 0x009896800000895d */ /* 0x010fea0003900000 */
[----:B------:R-:W4:Y:S02]  /*9a20*/  @!P0 SYNCS.PHASECHK.TRANS64 P0, [R0+URZ+0x30], R5 ;  /* 0x00003005000085a7 */ /* 0x000f2400080010ff */
[----:B----4-:R-:W-:Y:S05]  /*9a30*/  @!P0 BRA `(.L_x_120) ;  /* 0xfffffffc00f08947 */ /* 0x010fea000383ffff */
[----:B------:R-:W-:Y:S05]  /*9a40*/  BRA `(.L_x_119) ;  /* 0xffffffe400a07947 */ /* 0x000fea000383ffff */
        .weak           $__internal_0_$__cuda_sm10x_tcgen05_guardrail_trap_col_being_dealloced_not_returned_by_alloc
        .type           $__internal_0_$__cuda_sm10x_tcgen05_guardrail_trap_col_being_dealloced_not_returned_by_alloc,@function
        .size           $__internal_0_$__cuda_sm10x_tcgen05_guardrail_trap_col_being_dealloced_not_returned_by_alloc,($__internal_1_$__cuda_sm10x_tcgen05_guardrail_trap_phase_invalid_during_alloc - $__internal_0_$__cuda_sm10x_tcgen05_guardrail_trap_col_being_dealloced_not_returned_by_alloc)
$__internal_0_$__cuda_sm10x_tcgen05_guardrail_trap_col_being_dealloced_not_returned_by_alloc:
[----:B------:R-:W-:Y:S05]  /*9a50*/  BPT.TRAP 0x1 ;  /* 0x000000040000795c */ /* 0x000fea0000300000 */
[----:B------:R-:W-:-:S04]  /*9a60*/  HFMA2 R3, -RZ, RZ, 0, 0 ;  /* 0x00000000ff037431 */ /* 0x000fc800000001ff */
[----:B------:R-:W-:Y:S05]  /*9a70*/  RET.REL.NODEC R2 `(_ZN7cutlass13device_kernelINS_4gemm6kernel13GemmUniversalIN4cute5tupleIJiiiiEEENS1_10collective13CollectiveMmaINS1_35MainloopSm100TmaUmmaWarpSpecializedILi3ELi2ELi4ENS5_IJNS4_1CILi1EEESB_SB_EEEEENS5_IJNSA_ILi128EEESE_SE_EEENS_6half_tENS5_IJlSB_lEEESG_SH_NS4_8TiledMMAINS4_8MMA_AtomIJNS4_20SM100_MMA_F16BF16_SSISG_SG_fLi128ELi128ELNS4_4UMMA5MajorE0ELSM_0ELNSL_7ScaleInE0ELSN_0EEEEEENS4_6LayoutISC_NS5_IJNSA_ILi0EEESR_SR_EEEEENS5_IJNS4_10UnderscoreESU_SU_EEEEENS4_13SM90_TMA_LOADENS4_14ComposedLayoutINS4_7SwizzleILi3ELi4ELi3EEENS4_18smem_ptr_flag_bitsILi16EEENSQ_INS5_IJNSA_ILi8EEENSA_ILi64EEEEEENS5_IJS14_SB_EEEEEEEvNS4_8identityESX_S18_vS19_EENS_8epilogue10collective18CollectiveEpilogueINS1B_23Sm100TmaWarpSpecializedILi4ELi2ELi32ELb1ELb0EEEJSF_NS5_IJNSQ_ISE_SB_EENSQ_INSA_ILi32EEESB_EEEEESG_SH_SG_SH_NS1B_6fusion15FusionCallbacksIS1F_NS1K_17LinearCombinationISG_fSG_fLNS_15FloatRoundStyleE2EEESF_S1J_JEEENS4_5SM1004TMEM4LOAD26SM100_TMEM_LOAD_32dp32b32xESX_NSY_INSZ_ILi2ELi4ELi3EEES12_NSQ_INS5_IJS13_S1H_EEENS5_IJS1H_SB_EEEEEEENS4_39AutoVectorizingCopyWithAssumedAlignmentILi128EEENS4_14SM90_TMA_STOREES1Y_S20_S20_EEEvvEEEEvNT_6ParamsE) ;  /* 0xffffff6402607950 */ /* 0x000fea0003c3ffff */
        .weak           $__internal_1_$__cuda_sm10x_tcgen05_guardrail_trap_phase_invalid_during_alloc
        .type           $__internal_1_$__cuda_sm10x_tcgen05_guardrail_trap_phase_invalid_during_alloc,@function
        .size           $__internal_1_$__cuda_sm10x_tcgen05_guardrail_trap_phase_invalid_during_alloc,($__internal_2_$__cuda_sm10x_tcgen05_guardrail_trap_unallocated_columns_being_dealloced - $__internal_1_$__cuda_sm10x_tcgen05_guardrail_trap_phase_invalid_during_alloc)
$__internal_1_$__cuda_sm10x_tcgen05_guardrail_trap_phase_invalid_during_alloc:
[----:B------:R-:W-:Y:S05]  /*9a80*/  BPT.TRAP 0x1 ;  /* 0x000000040000795c */ /* 0x000fea0000300000 */
[----:B------:R-:W-:-:S04]  /*9a90*/  MOV R3, 0x0 ;  /* 0x0000000000037802 */ /* 0x000fc80000000f00 */
[----:B------:R-:W-:Y:S05]  /*9aa0*/  RET.REL.NODEC R2 `(_ZN7cutlass13device_kernelINS_4gemm6kernel13GemmUniversalIN4cute5tupleIJiiiiEEENS1_10collective13CollectiveMmaINS1_35MainloopSm100TmaUmmaWarpSpecializedILi3ELi2ELi4ENS5_IJNS4_1CILi1EEESB_SB_EEEEENS5_IJNSA_ILi128EEESE_SE_EEENS_6half_tENS5_IJlSB_lEEESG_SH_NS4_8TiledMMAINS4_8MMA_AtomIJNS4_20SM100_MMA_F16BF16_SSISG_SG_fLi128ELi128ELNS4_4UMMA5MajorE0ELSM_0ELNSL_7ScaleInE0ELSN_0EEEEEENS4_6LayoutISC_NS5_IJNSA_ILi0EEESR_SR_EEEEENS5_IJNS4_10UnderscoreESU_SU_EEEEENS4_13SM90_TMA_LOADENS4_14ComposedLayoutINS4_7SwizzleILi3ELi4ELi3EEENS4_18smem_ptr_flag_bitsILi16EEENSQ_INS5_IJNSA_ILi8EEENSA_ILi64EEEEEENS5_IJS14_SB_EEEEEEEvNS4_8identityESX_S18_vS19_EENS_8epilogue10collective18CollectiveEpilogueINS1B_23Sm100TmaWarpSpecializedILi4ELi2ELi32ELb1ELb0EEEJSF_NS5_IJNSQ_ISE_SB_EENSQ_INSA_ILi32EEESB_EEEEESG_SH_SG_SH_NS1B_6fusion15FusionCallbacksIS1F_NS1K_17LinearCombinationISG_fSG_fLNS_15FloatRoundStyleE2EEESF_S1J_JEEENS4_5SM1004TMEM4LOAD26SM100_TMEM_LOAD_32dp32b32xESX_NSY_INSZ_ILi2ELi4ELi3EEES12_NSQ_INS5_IJS13_S1H_EEENS5_IJS1H_SB_EEEEEEENS4_39AutoVectorizingCopyWithAssumedAlignmentILi128EEENS4_14SM90_TMA_STOREES1Y_S20_S20_EEEvvEEEEvNT_6ParamsE) ;  /* 0xffffff6402547950 */ /* 0x000fea0003c3ffff */
        .weak           $__internal_2_$__cuda_sm10x_tcgen05_guardrail_trap_unallocated_columns_being_dealloced
        .type           $__internal_2_$__cuda_sm10x_tcgen05_guardrail_trap_unallocated_columns_being_dealloced,@function
        .size           $__internal_2_$__cuda_sm10x_tcgen05_guardrail_trap_unallocated_columns_being_dealloced,(.L_x_173 - $__internal_2_$__cuda_sm10x_tcgen05_guardrail_trap_unallocated_columns_being_dealloced)
$__internal_2_$__cuda_sm10x_tcgen05_guardrail_trap_unallocated_columns_being_dealloced:
[----:B------:R-:W-:Y:S05]  /*9ab0*/  BPT.TRAP 0x1 ;  /* 0x000000040000795c */ /* 0x000fea0000300000 */
[----:B------:R-:W-:-:S04]  /*9ac0*/  HFMA2 R3, -RZ, RZ, 0, 0 ;  /* 0x00000000ff037431 */ /* 0x000fc800000001ff */
[----:B------:R-:W-:Y:S05]  /*9ad0*/  RET.REL.NODEC R2 `(_ZN7cutlass13device_kernelINS_4gemm6kernel13GemmUniversalIN4cute5tupleIJiiiiEEENS1_10collective13CollectiveMmaINS1_35MainloopSm100TmaUmmaWarpSpecializedILi3ELi2ELi4ENS5_IJNS4_1CILi1EEESB_SB_EEEEENS5_IJNSA_ILi128EEESE_SE_EEENS_6half_tENS5_IJlSB_lEEESG_SH_NS4_8TiledMMAINS4_8MMA_AtomIJNS4_20SM100_MMA_F16BF16_SSISG_SG_fLi128ELi128ELNS4_4UMMA5MajorE0ELSM_0ELNSL_7ScaleInE0ELSN_0EEEEEENS4_6LayoutISC_NS5_IJNSA_ILi0EEESR_SR_EEEEENS5_IJNS4_10UnderscoreESU_SU_EEEEENS4_13SM90_TMA_LOADENS4_14ComposedLayoutINS4_7SwizzleILi3ELi4ELi3EEENS4_18smem_ptr_flag_bitsILi16EEENSQ_INS5_IJNSA_ILi8EEENSA_ILi64EEEEEENS5_IJS14_SB_EEEEEEEvNS4_8identityESX_S18_vS19_EENS_8epilogue10collective18CollectiveEpilogueINS1B_23Sm100TmaWarpSpecializedILi4ELi2ELi32ELb1ELb0EEEJSF_NS5_IJNSQ_ISE_SB_EENSQ_INSA_ILi32EEESB_EEEEESG_SH_SG_SH_NS1B_6fusion15FusionCallbacksIS1F_NS1K_17LinearCombinationISG_fSG_fLNS_15FloatRoundStyleE2EEESF_S1J_JEEENS4_5SM1004TMEM4LOAD26SM100_TMEM_LOAD_32dp32b32xESX_NSY_INSZ_ILi2ELi4ELi3EEES12_NSQ_INS5_IJS13_S1H_EEENS5_IJS1H_SB_EEEEEEENS4_39AutoVectorizingCopyWithAssumedAlignmentILi128EEENS4_14SM90_TMA_STOREES1Y_S20_S20_EEEvvEEEEvNT_6ParamsE) ;  /* 0xffffff6402487950 */ /* 0x000fea0003c3ffff */
.L_x_172:
[----:B------:R-:W-:-:S00]  /*9ae0*/  BRA `(.L_x_172) ;  /* 0xfffffffc00fc7947 */ /* 0x000fc0000383ffff */
[----:B------:R-:W-:-:S00]  /*9af0*/  NOP ;  /* 0x0000000000007918 */ /* 0x000fc00000000000 */
        /* <DEDUP_REMOVED lines=8> */
.L_x_173:


//--------------------- .nv.global.init           --------------------------
	.section	.nv.global.init,"aw",@progbits
.nv.global.init:
	.type		$str$27,@object
	.size		$str$27,($str$28 - $str$27)
$str$27:
        /*0000*/ 	.byte	0x28, 0x61, 0x64, 0x64, 0x72, 0x65, 0x73, 0x73, 0x20, 0x26, 0x20, 0x6d, 0x61, 0x73, 0x6b, 0x29
        /*0010*/ 	.byte	0x20, 0x3d, 0x3d, 0x20, 0x30, 0x00
	.type		$str$28,@object
	.size		$str$28,($str$26 - $str$28)
$str$28:
        /*0016*/ 	.byte	0x2f, 0x74, 0x6d, 0x70, 0x2f, 0x63, 0x75, 0x74, 0x6c, 0x61, 0x73, 0x73, 0x5f, 0x73, 0x77, 0x65
        /*0026*/ 	.byte	0x65, 0x70, 0x5f, 0x73, 0x72, 0x63, 0x2f, 0x69, 0x6e, 0x63, 0x6c, 0x75, 0x64, 0x65, 0x2f, 0x63
        /*0036*/ 	.byte	0x75, 0x74, 0x65, 0x2f, 0x70, 0x6f, 0x69, 0x6e, 0x74, 0x65, 0x72, 0x5f, 0x66, 0x6c, 0x61, 0x67
        /*0046*/ 	.byte	0x67, 0x65, 0x64, 0x2e, 0x68, 0x70, 0x70, 0x00
	.type		$str$26,@object
	.size		$str$26,($str$25 - $str$26)
$str$26:
        /*004e*/ 	.byte	0x2f, 0x74, 0x6d, 0x70, 0x2f, 0x63, 0x75, 0x74, 0x6c, 0x61, 0x73, 0x73, 0x5f, 0x73, 0x77, 0x65
        /*005e*/ 	.byte	0x65, 0x70, 0x5f, 0x73, 0x72, 0x63, 0x2f, 0x69, 0x6e, 0x63, 0x6c, 0x75, 0x64, 0x65, 0x2f, 0x63
        /*006e*/ 	.byte	0x75, 0x74, 0x65, 0x2f, 0x61, 0x74, 0x6f, 0x6d, 0x2f, 0x63, 0x6f, 0x70, 0x79, 0x5f, 0x74, 0x72
        /*007e*/ 	.byte	0x61, 0x69, 0x74, 0x73, 0x5f, 0x73, 0x6d, 0x31, 0x30, 0x30, 0x2e, 0x68, 0x70, 0x70, 0x00
	.type		$str$25,@object
	.size		$str$25,(__unnamed_1 - $str$25)
$str$25:
        /*008d*/ 	.byte	0x28, 0x28, 0x75, 0x69, 0x6e, 0x74, 0x33, 0x32, 0x5f, 0x74, 0x28, 0x74, 0x68, 0x72, 0x65, 0x61
        /*009d*/ 	.byte	0x64, 0x49, 0x64, 0x78, 0x2e, 0x78, 0x29, 0x20, 0x2f, 0x20, 0x33, 0x32, 0x29, 0x20, 0x25, 0x20
        /*00ad*/ 	.byte	0x34, 0x29, 0x20, 0x3d, 0x3d, 0x20, 0x28, 0x28, 0x28, 0x74, 0x6d, 0x65, 0x6d, 0x5f, 0x61, 0x64
        /*00bd*/ 	.byte	0x64, 0x72, 0x20, 0x3e, 0x3e, 0x20, 0x31, 0x36, 0x29, 0x20, 0x2f, 0x20, 0x33, 0x32, 0x29, 0x20
        /*00cd*/ 	.byte	0x25, 0x20, 0x34, 0x29, 0x00
	.type		__unnamed_1,@object
	.size		__unnamed_1,(__unnamed_2 - __unnamed_1)
__unnamed_1:
        /*00d2*/ 	.byte	0x61, 0x75, 0x74, 0x6f, 0x20, 0x63, 0x75, 0x74, 0x65, 0x3a, 0x3a, 0x61, 0x73, 0x5f, 0x70, 0x6f
        /* <DEDUP_REMOVED lines=24> */
        /*0262*/ 	.byte	0x3e, 0x3e, 0x3e, 0x3e, 0x5d, 0x00
	.type		__unnamed_2,@object
	.size		__unnamed_2,(.L_2 - __unnamed_2)
__unnamed_2:
        /* <DEDUP_REMOVED lines=42> */
        /*0508*/ 	.byte	0x3e, 0x3e, 0x5d, 0x00
.L_2:


//--------------------- .nv.shared._ZN7cutlass13device_kernelINS_4gemm6kernel13GemmUniversalIN4cute5tupleIJiiiiEEENS1_10collective13CollectiveMmaINS1_35MainloopSm100TmaUmmaWarpSpecializedILi3ELi2ELi4ENS5_IJNS4_1CILi1EEESB_SB_EEEEENS5_IJNSA_ILi128EEESE_SE_EEENS_6half_tENS5_IJlSB_lEEESG_SH_NS4_8TiledMMAINS4_8MMA_AtomIJNS4_20SM100_MMA_F16BF16_SSISG_SG_fLi128ELi128ELNS4_4UMMA5MajorE0ELSM_0ELNSL_7ScaleInE0ELSN_0EEEEEENS4_6LayoutISC_NS5_IJNSA_ILi0EEESR_SR_EEEEENS5_IJNS4_10UnderscoreESU_SU_EEEEENS4_13SM90_TMA_LOADENS4_14ComposedLayoutINS4_7SwizzleILi3ELi4ELi3EEENS4_18smem_ptr_flag_bitsILi16EEENSQ_INS5_IJNSA_ILi8EEENSA_ILi64EEEEEENS5_IJS14_SB_EEEEEEEvNS4_8identityESX_S18_vS19_EENS_8epilogue10collective18CollectiveEpilogueINS1B_23Sm100TmaWarpSpecializedILi4ELi2ELi32ELb1ELb0EEEJSF_NS5_IJNSQ_ISE_SB_EENSQ_INSA_ILi32EEESB_EEEEESG_SH_SG_SH_NS1B_6fusion15FusionCallbacksIS1F_NS1K_17LinearCombinationISG_fSG_fLNS_15FloatRoundStyleE2EEESF_S1J_JEEENS4_5SM1004TMEM4LOAD26SM100_TMEM_LOAD_32dp32b32xESX_NSY_INSZ_ILi2ELi4ELi3EEES12_NSQ_INS5_IJS13_S1H_EEENS5_IJS1H_SB_EEEEEEENS4_39AutoVectorizingCopyWithAssumedAlignmentILi128EEENS4_14SM90_TMA_STOREES1Y_S20_S20_EEEvvEEEEvNT_6ParamsE --------------------------
	.section	.nv.shared._ZN7cutlass13device_kernelINS_4gemm6kernel13GemmUniversalIN4cute5tupleIJiiiiEEENS1_10collective13CollectiveMmaINS1_35MainloopSm100TmaUmmaWarpSpecializedILi3ELi2ELi4ENS5_IJNS4_1CILi1EEESB_SB_EEEEENS5_IJNSA_ILi128EEESE_SE_EEENS_6half_tENS5_IJlSB_lEEESG_SH_NS4_8TiledMMAINS4_8MMA_AtomIJNS4_20SM100_MMA_F16BF16_SSISG_SG_fLi128ELi128ELNS4_4UMMA5MajorE0ELSM_0ELNSL_7ScaleInE0ELSN_0EEEEEENS4_6LayoutISC_NS5_IJNSA_ILi0EEESR_SR_EEEEENS5_IJNS4_10UnderscoreESU_SU_EEEEENS4_13SM90_TMA_LOADENS4_14ComposedLayoutINS4_7SwizzleILi3ELi4ELi3EEENS4_18smem_ptr_flag_bitsILi16EEENSQ_INS5_IJNSA_ILi8EEENSA_ILi64EEEEEENS5_IJS14_SB_EEEEEEEvNS4_8identityESX_S18_vS19_EENS_8epilogue10collective18CollectiveEpilogueINS1B_23Sm100TmaWarpSpecializedILi4ELi2ELi32ELb1ELb0EEEJSF_NS5_IJNSQ_ISE_SB_EENSQ_INSA_ILi32EEESB_EEEEESG_SH_SG_SH_NS1B_6fusion15FusionCallbacksIS1F_NS1K_17LinearCombinationISG_fSG_fLNS_15FloatRoundStyleE2EEESF_S1J_JEEENS4_5SM1004TMEM4LOAD26SM100_TMEM_LOAD_32dp32b32xESX_NSY_INSZ_ILi2ELi4ELi3EEES12_NSQ_INS5_IJS13_S1H_EEENS5_IJS1H_SB_EEEEEEENS4_39AutoVectorizingCopyWithAssumedAlignmentILi128EEENS4_14SM90_TMA_STOREES1Y_S20_S20_EEEvvEEEEvNT_6ParamsE,"aw",@nobits
	.sectionflags	@""
	.align	16
	.zero		1024


//--------------------- .nv.shared.reserved.0     --------------------------
	.section	.nv.shared.reserved.0,"aw",@nobits
	.weak		__nv_reservedSMEM_offset_0_alias
	.size		__nv_reservedSMEM_offset_0_alias, 0, 64
	.other		__nv_reservedSMEM_offset_0_alias,@"STO_CUDA_RESERVED_SHARED STV_DEFAULT"
__nv_reservedSMEM_offset_0_alias:
	.zero		0
.nv.shared.reserved.0:
	.zero		64
	.weak		__nv_reservedSMEM_tcgen05_partition
	.type		__nv_reservedSMEM_tcgen05_partition,@object
	.size		__nv_reservedSMEM_tcgen05_partition,(.L_0 - __nv_reservedSMEM_tcgen05_partition)
__nv_reservedSMEM_tcgen05_partition:
	.zero		32
.L_0:


//--------------------- .nv.global                --------------------------
	.section	.nv.global,"aw",@nobits
.nv.global:
	.type		_ZN39_INTERNAL_b3044360_4_k_cu_a990d610_60214cute1_E,@object
	.size		_ZN39_INTERNAL_b3044360_4_k_cu_a990d610_60214cute1_E,(_ZN39_INTERNAL_b3044360_4_k_cu_a990d610_60214cuda3std3__45__cpo6cbeginE - _ZN39_INTERNAL_b3044360_4_k_cu_a990d610_60214cute1_E)
_ZN39_INTERNAL_b3044360_4_k_cu_a990d610_60214cute1_E:
	.zero		1
	.type		_ZN39_INTERNAL_b3044360_4_k_cu_a990d610_60214cuda3std3__45__cpo6cbeginE,@object
	.size		_ZN39_INTERNAL_b3044360_4_k_cu_a990d610_60214cuda3std3__45__cpo6cbeginE,(_ZN39_INTERNAL_b3044360_4_k_cu_a990d610_60214cuda3std3__48in_placeE - _ZN39_INTERNAL_b3044360_4_k_cu_a990d610_60214cuda3std3__45__cpo6cbeginE)
_ZN39_INTERNAL_b3044360_4_k_cu_a990d610_60214cuda3std3__45__cpo6cbeginE:
	.zero		1
	.type		_ZN39_INTERNAL_b3044360_4_k_cu_a990d610_60214cuda3std3__48in_placeE,@object
	.size		_ZN39_INTERNAL_b3044360_4_k_cu_a990d610_60214cuda3std3__48in_placeE,(_ZN39_INTERNAL_b3044360_4_k_cu_a990d610_60214cuda3std6ranges3__45__cpo9iter_moveE - _ZN39_INTERNAL_b3044360_4_k_cu_a990d610_60214cuda3std3__48in_placeE)
_ZN39_INTERNAL_b3044360_4_k_cu_a990d610_60214cuda3std3__48in_placeE:
	.zero		1
	.type		_ZN39_INTERNAL_b3044360_4_k_cu_a990d610_60214cuda3std6ranges3__45__cpo9iter_moveE,@object
	.size		_ZN39_INTERNAL_b3044360_4_k_cu_a990d610_60214cuda3std6ranges3__45__cpo9iter_moveE,(_ZN39_INTERNAL_b3044360_4_k_cu_a990d610_60214cuda3std3__45__cpo5beginE - _ZN39_INTERNAL_b3044360_4_k_cu_a990d610_60214cuda3std6ranges3__45__cpo9iter_moveE)
_ZN39_INTERNAL_b3044360_4_k_cu_a990d610_60214cuda3std6ranges3__45__cpo9iter_moveE:
	.zero		1
	.type		_ZN39_INTERNAL_b3044360_4_k_cu_a990d610_60214cuda3std3__45__cpo5beginE,@object
	.size		_ZN39_INTERNAL_b3044360_4_k_cu_a990d610_60214cuda3std3__45__cpo5beginE,(_ZN39_INTERNAL_b3044360_4_k_cu_a990d610_60214cuda3std3__441_GLOBAL__N__b3044360_4_k_cu_a990d610_60216ignoreE - _ZN39_INTERNAL_b3044360_4_k_cu_a990d610_60214cuda3std3__45__cpo5beginE)
_ZN39_INTERNAL_b3044360_4_k_cu_a990d610_60214cuda3std3__45__cpo5beginE:
	.zero		1
	.type		_ZN39_INTERNAL_b3044360_4_k_cu_a990d610_60214cuda3std3__441_GLOBAL__N__b3044360_4_k_cu_a990d610_60216ignoreE,@object
	.size		_ZN39_INTERNAL_b3044360_4_k_cu_a990d610_60214cuda3std3__441_GLOBAL__N__b3044360_4_k_cu_a990d610_60216ignoreE,(_ZN39_INTERNAL_b3044360_4_k_cu_a990d610_60214cute7productE - _ZN39_INTERNAL_b3044360_4_k_cu_a990d610_60214cuda3std3__441_GLOBAL__N__b3044360_4_k_cu_a990d610_60216ignoreE)
_ZN39_INTERNAL_b3044360_4_k_cu_a990d610_60214cuda3std3__441_GLOBAL__N__b3044360_4_k_cu_a990d610_60216ignoreE:
	.zero		1
	.type		_ZN39_INTERNAL_b3044360_4_k_cu_a990d610_60214cute7productE,@object
	.size		_ZN39_INTERNAL_b3044360_4_k_cu_a990d610_60214cute7productE,(_ZN39_INTERNAL_b3044360_4_k_cu_a990d610_60214cuda3std3__45__cpo3endE - _ZN39_INTERNAL_b3044360_4_k_cu_a990d610_60214cute7productE)
_ZN39_INTERNAL_b3044360_4_k_cu_a990d610_60214cute7productE:
	.zero		1
	.type		_ZN39_INTERNAL_b3044360_4_k_cu_a990d610_60214cuda3std3__45__cpo3endE,@object
	.size		_ZN39_INTERNAL_b3044360_4_k_cu_a990d610_60214cuda3std3__45__cpo3endE,(_ZN39_INTERNAL_b3044360_4_k_cu_a990d610_60214cuda3std3__419piecewise_constructE - _ZN39_INTERNAL_b3044360_4_k_cu_a990d610_60214cuda3std3__45__cpo3endE)
_ZN39_INTERNAL_b3044360_4_k_cu_a990d610_60214cuda3std3__45__cpo3endE:
	.zero		1
	.type		_ZN39_INTERNAL_b3044360_4_k_cu_a990d610_60214cuda3std3__419piecewise_constructE,@object
	.size		_ZN39_INTERNAL_b3044360_4_k_cu_a990d610_60214cuda3std3__419piecewise_constructE,(_ZN39_INTERNAL_b3044360_4_k_cu_a990d610_60214cuda3std3__45__cpo4cendE - _ZN39_INTERNAL_b3044360_4_k_cu_a990d610_60214cuda3std3__419piecewise_constructE)
_ZN39_INTERNAL_b3044360_4_k_cu_a990d610_60214cuda3std3__419piecewise_constructE:
	.zero		1
	.type		_ZN39_INTERNAL_b3044360_4_k_cu_a990d610_60214cuda3std3__45__cpo4cendE,@object
	.size		_ZN39_INTERNAL_b3044360_4_k_cu_a990d610_60214cuda3std3__45__cpo4cendE,(_ZN39_INTERNAL_b3044360_4_k_cu_a990d610_60214cuda3std6ranges3__45__cpo4swapE - _ZN39_INTERNAL_b3044360_4_k_cu_a990d610_60214cuda3std3__45__cpo4cendE)
_ZN39_INTERNAL_b3044360_4_k_cu_a990d610_60214cuda3std3__45__cpo4cendE:
	.zero		1
	.type		_ZN39_INTERNAL_b3044360_4_k_cu_a990d610_60214cuda3std6ranges3__45__cpo4swapE,@object
	.size		_ZN39_INTERNAL_b3044360_4_k_cu_a990d610_60214cuda3std6ranges3__45__cpo4swapE,(.L_10 - _ZN39_INTERNAL_b3044360_4_k_cu_a990d610_60214cuda3std6ranges3__45__cpo4swapE)
_ZN39_INTERNAL_b3044360_4_k_cu_a990d610_60214cuda3std6ranges3__45__cpo4swapE:
	.zero		1
.L_10:


//--------------------- .nv.constant0._ZN7cutlass13device_kernelINS_4gemm6kernel13GemmUniversalIN4cute5tupleIJiiiiEEENS1_10collective13CollectiveMmaINS1_35MainloopSm100TmaUmmaWarpSpecializedILi3ELi2ELi4ENS5_IJNS4_1CILi1EEESB_SB_EEEEENS5_IJNSA_ILi128EEESE_SE_EEENS_6half_tENS5_IJlSB_lEEESG_SH_NS4_8TiledMMAINS4_8MMA_AtomIJNS4_20SM100_MMA_F16BF16_SSISG_SG_fLi128ELi128ELNS4_4UMMA5MajorE0ELSM_0ELNSL_7ScaleInE0ELSN_0EEEEEENS4_6LayoutISC_NS5_IJNSA_ILi0EEESR_SR_EEEEENS5_IJNS4_10UnderscoreESU_SU_EEEEENS4_13SM90_TMA_LOADENS4_14ComposedLayoutINS4_7SwizzleILi3ELi4ELi3EEENS4_18smem_ptr_flag_bitsILi16EEENSQ_INS5_IJNSA_ILi8EEENSA_ILi64EEEEEENS5_IJS14_SB_EEEEEEEvNS4_8identityESX_S18_vS19_EENS_8epilogue10collective18CollectiveEpilogueINS1B_23Sm100TmaWarpSpecializedILi4ELi2ELi32ELb1ELb0EEEJSF_NS5_IJNSQ_ISE_SB_EENSQ_INSA_ILi32EEESB_EEEEESG_SH_SG_SH_NS1B_6fusion15FusionCallbacksIS1F_NS1K_17LinearCombinationISG_fSG_fLNS_15FloatRoundStyleE2EEESF_S1J_JEEENS4_5SM1004TMEM4LOAD26SM100_TMEM_LOAD_32dp32b32xESX_NSY_INSZ_ILi2ELi4ELi3EEES12_NSQ_INS5_IJS13_S1H_EEENS5_IJS1H_SB_EEEEEEENS4_39AutoVectorizingCopyWithAssumedAlignmentILi128EEENS4_14SM90_TMA_STOREES1Y_S20_S20_EEEvvEEEEvNT_6ParamsE --------------------------
	.section	.nv.constant0._ZN7cutlass13device_kernelINS_4gemm6kernel13GemmUniversalIN4cute5tupleIJiiiiEEENS1_10collective13CollectiveMmaINS1_35MainloopSm100TmaUmmaWarpSpecializedILi3ELi2ELi4ENS5_IJNS4_1CILi1EEESB_SB_EEEEENS5_IJNSA_ILi128EEESE_SE_EEENS_6half_tENS5_IJlSB_lEEESG_SH_NS4_8TiledMMAINS4_8MMA_AtomIJNS4_20SM100_MMA_F16BF16_SSISG_SG_fLi128ELi128ELNS4_4UMMA5MajorE0ELSM_0ELNSL_7ScaleInE0ELSN_0EEEEEENS4_6LayoutISC_NS5_IJNSA_ILi0EEESR_SR_EEEEENS5_IJNS4_10UnderscoreESU_SU_EEEEENS4_13SM90_TMA_LOADENS4_14ComposedLayoutINS4_7SwizzleILi3ELi4ELi3EEENS4_18smem_ptr_flag_bitsILi16EEENSQ_INS5_IJNSA_ILi8EEENSA_ILi64EEEEEENS5_IJS14_SB_EEEEEEEvNS4_8identityESX_S18_vS19_EENS_8epilogue10collective18CollectiveEpilogueINS1B_23Sm100TmaWarpSpecializedILi4ELi2ELi32ELb1ELb0EEEJSF_NS5_IJNSQ_ISE_SB_EENSQ_INSA_ILi32EEESB_EEEEESG_SH_SG_SH_NS1B_6fusion15FusionCallbacksIS1F_NS1K_17LinearCombinationISG_fSG_fLNS_15FloatRoundStyleE2EEESF_S1J_JEEENS4_5SM1004TMEM4LOAD26SM100_TMEM_LOAD_32dp32b32xESX_NSY_INSZ_ILi2ELi4ELi3EEES12_NSQ_INS5_IJS13_S1H_EEENS5_IJS1H_SB_EEEEEEENS4_39AutoVectorizingCopyWithAssumedAlignmentILi128EEENS4_14SM90_TMA_STOREES1Y_S20_S20_EEEvvEEEEvNT_6ParamsE,"a",@progbits
	.sectionflags	@""
	.align	4
.nv.constant0._ZN7cutlass13device_kernelINS_4gemm6kernel13GemmUniversalIN4cute5tupleIJiiiiEEENS1_10collective13CollectiveMmaINS1_35MainloopSm100TmaUmmaWarpSpecializedILi3ELi2ELi4ENS5_IJNS4_1CILi1EEESB_SB_EEEEENS5_IJNSA_ILi128EEESE_SE_EEENS_6half_tENS5_IJlSB_lEEESG_SH_NS4_8TiledMMAINS4_8MMA_AtomIJNS4_20SM100_MMA_F16BF16_SSISG_SG_fLi128ELi128ELNS4_4UMMA5MajorE0ELSM_0ELNSL_7ScaleInE0ELSN_0EEEEEENS4_6LayoutISC_NS5_IJNSA_ILi0EEESR_SR_EEEEENS5_IJNS4_10UnderscoreESU_SU_EEEEENS4_13SM90_TMA_LOADENS4_14ComposedLayoutINS4_7SwizzleILi3ELi4ELi3EEENS4_18smem_ptr_flag_bitsILi16EEENSQ_INS5_IJNSA_ILi8EEENSA_ILi64EEEEEENS5_IJS14_SB_EEEEEEEvNS4_8identityESX_S18_vS19_EENS_8epilogue10collective18CollectiveEpilogueINS1B_23Sm100TmaWarpSpecializedILi4ELi2ELi32ELb1ELb0EEEJSF_NS5_IJNSQ_ISE_SB_EENSQ_INSA_ILi32EEESB_EEEEESG_SH_SG_SH_NS1B_6fusion15FusionCallbacksIS1F_NS1K_17LinearCombinationISG_fSG_fLNS_15FloatRoundStyleE2EEESF_S1J_JEEENS4_5SM1004TMEM4LOAD26SM100_TMEM_LOAD_32dp32b32xESX_NSY_INSZ_ILi2ELi4ELi3EEES12_NSQ_INS5_IJS13_S1H_EEENS5_IJS1H_SB_EEEEEEENS4_39AutoVectorizingCopyWithAssumedAlignmentILi128EEENS4_14SM90_TMA_STOREES1Y_S20_S20_EEEvvEEEEvNT_6ParamsE:
	.zero		2944


//--------------------- SYMBOLS --------------------------

	.type		.nv.reservedSmem.offset0,@object
	.size		.nv.reservedSmem.offset0,0x4
	.type		.nv.reservedSmem.cap,@object
	.size		.nv.reservedSmem.cap,0x4
	.type		__assertfail,@function
